// auto-generated by cutlass_sweep.gemm — config: {"arch": "sm_100", "cluster_m": 1, "cluster_n": 1, "dtype": "fp16", "stages": 3, "tile_k": 64, "tile_m": 128, "tile_n": 64}
#include "cutlass/cutlass.h"
#include "cutlass/gemm/collective/collective_builder.hpp"
#include "cutlass/gemm/device/gemm_universal_adapter.h"
#include "cutlass/gemm/kernel/gemm_universal.hpp"
#include "cutlass/epilogue/collective/collective_builder.hpp"

using ElemA = cutlass::half_t;
using ElemB = cutlass::half_t;
using ElemCD = cutlass::half_t;
using Acc  = float;
using TileShape    = cute::Shape<cute::_128, cute::_64, cute::_64>;
using ClusterShape = cute::Shape<cute::_1, cute::_1, cute::_1>;

using CollectiveEpilogue = typename cutlass::epilogue::collective::CollectiveBuilder<
    cutlass::arch::Sm100, cutlass::arch::OpClassTensorOp,
    TileShape, ClusterShape,
    cutlass::epilogue::collective::EpilogueTileAuto,
    Acc, Acc,
    ElemCD, cutlass::layout::RowMajor, 128 / cutlass::sizeof_bits<ElemCD>::value,
    ElemCD, cutlass::layout::RowMajor, 128 / cutlass::sizeof_bits<ElemCD>::value,
    cutlass::epilogue::collective::EpilogueScheduleAuto
  >::CollectiveOp;

using CollectiveMainloop = typename cutlass::gemm::collective::CollectiveBuilder<
    cutlass::arch::Sm100, cutlass::arch::OpClassTensorOp,
    ElemA, cutlass::layout::RowMajor, 128 / cutlass::sizeof_bits<ElemA>::value,
    ElemB, cutlass::layout::ColumnMajor, 128 / cutlass::sizeof_bits<ElemB>::value,
    Acc,
    TileShape, ClusterShape,
    cutlass::gemm::collective::StageCount<3>,
    cutlass::gemm::collective::KernelScheduleAuto
  >::CollectiveOp;

using GemmKernel = cutlass::gemm::kernel::GemmUniversal<
    cute::Shape<int,int,int,int>,
    CollectiveMainloop,
    CollectiveEpilogue
>;
using Gemm = cutlass::gemm::device::GemmUniversalAdapter<GemmKernel>;

// Force the device kernel symbol into the cubin without needing a host main.
auto* _anchor = &cutlass::device_kernel<GemmKernel>;


// ===== COMPILED SASS (sm_100a) =====

	.target	sm_100a

	.elftype	@"ET_EXEC"


//--------------------- .note.nv.tkinfo           --------------------------
	.section	.note.nv.tkinfo,"",@"SHT_NOTE"
	.sectionflags	@"SHF_NOTE_NV_TKINFO"
	.tkinfo
        /*0018*/ 	.word	0x00000002
        /*0030*/ 	.string	""
        /*0030*/ 	.string	"ptxas"
        /*0030*/ 	.string	"Cuda compilation tools, release 13.0, V13.0.88"
        /*0030*/ 	.string	"Build cuda_13.0.r13.0/compiler.36424714_0"
        /*0030*/ 	.string	"-arch sm_100a -m 64 "



//--------------------- .note.nv.cuinfo           --------------------------
	.section	.note.nv.cuinfo,"",@"SHT_NOTE"
	.sectionflags	@"SHF_NOTE_NV_CUINFO"
        /*0018*/ 	.short	0x0002
        /*001a*/ 	.short	0x0064
        /*001c*/ 	.short	0x0082
	.zero		2


//--------------------- .nv.info                  --------------------------
	.section	.nv.info,"",@"SHT_CUDA_INFO"
	.align	4


	//----- nvinfo : EIATTR_REGCOUNT
	.align		4
        /*0000*/ 	.byte	0x04, 0x2f
        /*0002*/ 	.short	(.L_19 - .L_18)
	.align		4
.L_18:
        /*0004*/ 	.word	index@(_ZN7cutlass13device_kernelINS_4gemm6kernel13GemmUniversalIN4cute5tupleIJiiiiEEENS1_10collective13CollectiveMmaINS1_35MainloopSm100TmaUmmaWarpSpecializedILi3ELi2ELi4ENS5_IJNS4_1CILi1EEESB_SB_EEEEENS5_IJNSA_ILi128EEENSA_ILi64EEESF_EEENS_6half_tENS5_IJlSB_lEEESH_SI_NS4_8TiledMMAINS4_8MMA_AtomIJNS4_20SM100_MMA_F16BF16_SSISH_SH_fLi128ELi64ELNS4_4UMMA5MajorE0ELSN_0ELNSM_7ScaleInE0ELSO_0EEEEEENS4_6LayoutISC_NS5_IJNSA_ILi0EEESS_SS_EEEEENS5_IJNS4_10UnderscoreESV_SV_EEEEENS4_13SM90_TMA_LOADENS4_14ComposedLayoutINS4_7SwizzleILi3ELi4ELi3EEENS4_18smem_ptr_flag_bitsILi16EEENSR_INS5_IJNSA_ILi8EEESF_EEENS5_IJSF_SB_EEEEEEEvNS4_8identityESY_S18_vS19_EENS_8epilogue10collective18CollectiveEpilogueINS1B_23Sm100TmaWarpSpecializedILi3ELi2ELi32ELb1ELb0EEEJSG_NS5_IJNSR_ISE_SB_EENSR_INSA_ILi32EEESB_EEEEESH_SI_SH_SI_NS1B_6fusion15FusionCallbacksIS1F_NS1K_17LinearCombinationISH_fSH_fLNS_15FloatRoundStyleE2EEESG_S1J_JEEENS4_5SM1004TMEM4LOAD26SM100_TMEM_LOAD_32dp32b32xESY_NSZ_INS10_ILi2ELi4ELi3EEES13_NSR_INS5_IJS14_S1H_EEENS5_IJS1H_SB_EEEEEEENS4_39AutoVectorizingCopyWithAssumedAlignmentILi128EEENS4_14SM90_TMA_STOREES1Y_S20_S20_EEEvvEEEEvNT_6ParamsE)
        /*0008*/ 	.word	0x0000006f


	//----- nvinfo : EIATTR_FRAME_SIZE
	.align		4
.L_19:
        /*000c*/ 	.byte	0x04, 0x11
        /*000e*/ 	.short	(.L_21 - .L_20)
	.align		4
.L_20:
        /*0010*/ 	.word	index@($__internal_2_$__cuda_sm10x_tcgen05_guardrail_trap_unallocated_columns_being_dealloced)
        /*0014*/ 	.word	0x00000000


	//----- nvinfo : EIATTR_FRAME_SIZE
	.align		4
.L_21:
        /*0018*/ 	.byte	0x04, 0x11
        /*001a*/ 	.short	(.L_23 - .L_22)
	.align		4
.L_22:
        /*001c*/ 	.word	index@($__internal_1_$__cuda_sm10x_tcgen05_guardrail_trap_phase_invalid_during_alloc)
        /*0020*/ 	.word	0x00000000


	//----- nvinfo : EIATTR_FRAME_SIZE
	.align		4
.L_23:
        /*0024*/ 	.byte	0x04, 0x11
        /*0026*/ 	.short	(.L_25 - .L_24)
	.align		4
.L_24:
        /*0028*/ 	.word	index@($__internal_0_$__cuda_sm10x_tcgen05_guardrail_trap_col_being_dealloced_not_returned_by_alloc)
        /*002c*/ 	.word	0x00000000


	//----- nvinfo : EIATTR_FRAME_SIZE
	.align		4
.L_25:
        /*0030*/ 	.byte	0x04, 0x11
        /*0032*/ 	.short	(.L_27 - .L_26)
	.align		4
.L_26:
        /*0034*/ 	.word	index@(_ZN7cutlass13device_kernelINS_4gemm6kernel13GemmUniversalIN4cute5tupleIJiiiiEEENS1_10collective13CollectiveMmaINS1_35MainloopSm100TmaUmmaWarpSpecializedILi3ELi2ELi4ENS5_IJNS4_1CILi1EEESB_SB_EEEEENS5_IJNSA_ILi128EEENSA_ILi64EEESF_EEENS_6half_tENS5_IJlSB_lEEESH_SI_NS4_8TiledMMAINS4_8MMA_AtomIJNS4_20SM100_MMA_F16BF16_SSISH_SH_fLi128ELi64ELNS4_4UMMA5MajorE0ELSN_0ELNSM_7ScaleInE0ELSO_0EEEEEENS4_6LayoutISC_NS5_IJNSA_ILi0EEESS_SS_EEEEENS5_IJNS4_10UnderscoreESV_SV_EEEEENS4_13SM90_TMA_LOADENS4_14ComposedLayoutINS4_7SwizzleILi3ELi4ELi3EEENS4_18smem_ptr_flag_bitsILi16EEENSR_INS5_IJNSA_ILi8EEESF_EEENS5_IJSF_SB_EEEEEEEvNS4_8identityESY_S18_vS19_EENS_8epilogue10collective18CollectiveEpilogueINS1B_23Sm100TmaWarpSpecializedILi3ELi2ELi32ELb1ELb0EEEJSG_NS5_IJNSR_ISE_SB_EENSR_INSA_ILi32EEESB_EEEEESH_SI_SH_SI_NS1B_6fusion15FusionCallbacksIS1F_NS1K_17LinearCombinationISH_fSH_fLNS_15FloatRoundStyleE2EEESG_S1J_JEEENS4_5SM1004TMEM4LOAD26SM100_TMEM_LOAD_32dp32b32xESY_NSZ_INS10_ILi2ELi4ELi3EEES13_NSR_INS5_IJS14_S1H_EEENS5_IJS1H_SB_EEEEEEENS4_39AutoVectorizingCopyWithAssumedAlignmentILi128EEENS4_14SM90_TMA_STOREES1Y_S20_S20_EEEvvEEEEvNT_6ParamsE)
        /*0038*/ 	.word	0x00000000


	//----- nvinfo : EIATTR_MIN_STACK_SIZE
	.align		4
.L_27:
        /*003c*/ 	.byte	0x04, 0x12
        /*003e*/ 	.short	(.L_29 - .L_28)
	.align		4
.L_28:
        /*0040*/ 	.word	index@(_ZN7cutlass13device_kernelINS_4gemm6kernel13GemmUniversalIN4cute5tupleIJiiiiEEENS1_10collective13CollectiveMmaINS1_35MainloopSm100TmaUmmaWarpSpecializedILi3ELi2ELi4ENS5_IJNS4_1CILi1EEESB_SB_EEEEENS5_IJNSA_ILi128EEENSA_ILi64EEESF_EEENS_6half_tENS5_IJlSB_lEEESH_SI_NS4_8TiledMMAINS4_8MMA_AtomIJNS4_20SM100_MMA_F16BF16_SSISH_SH_fLi128ELi64ELNS4_4UMMA5MajorE0ELSN_0ELNSM_7ScaleInE0ELSO_0EEEEEENS4_6LayoutISC_NS5_IJNSA_ILi0EEESS_SS_EEEEENS5_IJNS4_10UnderscoreESV_SV_EEEEENS4_13SM90_TMA_LOADENS4_14ComposedLayoutINS4_7SwizzleILi3ELi4ELi3EEENS4_18smem_ptr_flag_bitsILi16EEENSR_INS5_IJNSA_ILi8EEESF_EEENS5_IJSF_SB_EEEEEEEvNS4_8identityESY_S18_vS19_EENS_8epilogue10collective18CollectiveEpilogueINS1B_23Sm100TmaWarpSpecializedILi3ELi2ELi32ELb1ELb0EEEJSG_NS5_IJNSR_ISE_SB_EENSR_INSA_ILi32EEESB_EEEEESH_SI_SH_SI_NS1B_6fusion15FusionCallbacksIS1F_NS1K_17LinearCombinationISH_fSH_fLNS_15FloatRoundStyleE2EEESG_S1J_JEEENS4_5SM1004TMEM4LOAD26SM100_TMEM_LOAD_32dp32b32xESY_NSZ_INS10_ILi2ELi4ELi3EEES13_NSR_INS5_IJS14_S1H_EEENS5_IJS1H_SB_EEEEEEENS4_39AutoVectorizingCopyWithAssumedAlignmentILi128EEENS4_14SM90_TMA_STOREES1Y_S20_S20_EEEvvEEEEvNT_6ParamsE)
        /*0044*/ 	.word	0x00000000
.L_29:


//--------------------- .nv.compat                --------------------------
	.section	.nv.compat,"",@"SHT_CUDA_COMPAT_INFO"
	.align	4
        /*0000*/ 	.byte	0x02, 0x09, 0x01, 0x00, 0x02, 0x02, 0x02, 0x00, 0x02, 0x05, 0x05, 0x00, 0x03, 0x07, 0x01, 0x01
        /*0010*/ 	.byte	0x02, 0x03, 0x01, 0x00, 0x02, 0x06, 0x01, 0x00, 0x04, 0x0b, 0x08, 0x00, 0x09, 0x00, 0x00, 0x00
        /*0020*/ 	.byte	0x00, 0x00, 0x00, 0x00


//--------------------- .nv.info._ZN7cutlass13device_kernelINS_4gemm6kernel13GemmUniversalIN4cute5tupleIJiiiiEEENS1_10collective13CollectiveMmaINS1_35MainloopSm100TmaUmmaWarpSpecializedILi3ELi2ELi4ENS5_IJNS4_1CILi1EEESB_SB_EEEEENS5_IJNSA_ILi128EEENSA_ILi64EEESF_EEENS_6half_tENS5_IJlSB_lEEESH_SI_NS4_8TiledMMAINS4_8MMA_AtomIJNS4_20SM100_MMA_F16BF16_SSISH_SH_fLi128ELi64ELNS4_4UMMA5MajorE0ELSN_0ELNSM_7ScaleInE0ELSO_0EEEEEENS4_6LayoutISC_NS5_IJNSA_ILi0EEESS_SS_EEEEENS5_IJNS4_10UnderscoreESV_SV_EEEEENS4_13SM90_TMA_LOADENS4_14ComposedLayoutINS4_7SwizzleILi3ELi4ELi3EEENS4_18smem_ptr_flag_bitsILi16EEENSR_INS5_IJNSA_ILi8EEESF_EEENS5_IJSF_SB_EEEEEEEvNS4_8identityESY_S18_vS19_EENS_8epilogue10collective18CollectiveEpilogueINS1B_23Sm100TmaWarpSpecializedILi3ELi2ELi32ELb1ELb0EEEJSG_NS5_IJNSR_ISE_SB_EENSR_INSA_ILi32EEESB_EEEEESH_SI_SH_SI_NS1B_6fusion15FusionCallbacksIS1F_NS1K_17LinearCombinationISH_fSH_fLNS_15FloatRoundStyleE2EEESG_S1J_JEEENS4_5SM1004TMEM4LOAD26SM100_TMEM_LOAD_32dp32b32xESY_NSZ_INS10_ILi2ELi4ELi3EEES13_NSR_INS5_IJS14_S1H_EEENS5_IJS1H_SB_EEEEEEENS4_39AutoVectorizingCopyWithAssumedAlignmentILi128EEENS4_14SM90_TMA_STOREES1Y_S20_S20_EEEvvEEEEvNT_6ParamsE --------------------------
	.section	.nv.info._ZN7cutlass13device_kernelINS_4gemm6kernel13GemmUniversalIN4cute5tupleIJiiiiEEENS1_10collective13CollectiveMmaINS1_35MainloopSm100TmaUmmaWarpSpecializedILi3ELi2ELi4ENS5_IJNS4_1CILi1EEESB_SB_EEEEENS5_IJNSA_ILi128EEENSA_ILi64EEESF_EEENS_6half_tENS5_IJlSB_lEEESH_SI_NS4_8TiledMMAINS4_8MMA_AtomIJNS4_20SM100_MMA_F16BF16_SSISH_SH_fLi128ELi64ELNS4_4UMMA5MajorE0ELSN_0ELNSM_7ScaleInE0ELSO_0EEEEEENS4_6LayoutISC_NS5_IJNSA_ILi0EEESS_SS_EEEEENS5_IJNS4_10UnderscoreESV_SV_EEEEENS4_13SM90_TMA_LOADENS4_14ComposedLayoutINS4_7SwizzleILi3ELi4ELi3EEENS4_18smem_ptr_flag_bitsILi16EEENSR_INS5_IJNSA_ILi8EEESF_EEENS5_IJSF_SB_EEEEEEEvNS4_8identityESY_S18_vS19_EENS_8epilogue10collective18CollectiveEpilogueINS1B_23Sm100TmaWarpSpecializedILi3ELi2ELi32ELb1ELb0EEEJSG_NS5_IJNSR_ISE_SB_EENSR_INSA_ILi32EEESB_EEEEESH_SI_SH_SI_NS1B_6fusion15FusionCallbacksIS1F_NS1K_17LinearCombinationISH_fSH_fLNS_15FloatRoundStyleE2EEESG_S1J_JEEENS4_5SM1004TMEM4LOAD26SM100_TMEM_LOAD_32dp32b32xESY_NSZ_INS10_ILi2ELi4ELi3EEES13_NSR_INS5_IJS14_S1H_EEENS5_IJS1H_SB_EEEEEEENS4_39AutoVectorizingCopyWithAssumedAlignmentILi128EEENS4_14SM90_TMA_STOREES1Y_S20_S20_EEEvvEEEEvNT_6ParamsE,"",@"SHT_CUDA_INFO"
	.sectionflags	@""
	.align	4


	//----- nvinfo : EIATTR_CUDA_API_VERSION
	.align		4
        /*0000*/ 	.byte	0x04, 0x37
        /*0002*/ 	.short	(.L_31 - .L_30)
.L_30:
        /*0004*/ 	.word	0x00000082


	//----- nvinfo : EIATTR_KPARAM_INFO
	.align		4
.L_31:
        /*0008*/ 	.byte	0x04, 0x17
        /*000a*/ 	.short	(.L_33 - .L_32)
.L_32:
        /*000c*/ 	.word	0x00000000
        /*0010*/ 	.short	0x0000
        /*0012*/ 	.short	0x0000
        /*0014*/ 	.byte	0x00, 0xf0, 0x01, 0x20


	//----- nvinfo : EIATTR_AT_ENTRY_FRAGMENTS
	.align		4
.L_33:
        /*0018*/ 	.byte	0x04, 0x4f
        /*001a*/ 	.short	(.L_35 - .L_34)


	//   ....[0]....
.L_34:
        /*001c*/ 	.word	0x00000006


	//----- nvinfo : EIATTR_RESERVED_SMEM_USED
	.align		4
.L_35:
        /*0020*/ 	.byte	0x01, 0x41
	.zero		2


	//----- nvinfo : EIATTR_SPARSE_MMA_MASK
	.align		4
        /*0024*/ 	.byte	0x03, 0x50
        /*0026*/ 	.short	0x0000


	//----- nvinfo : EIATTR_TCGEN05_1CTA_USED
	.align		4
        /*0028*/ 	.byte	0x01, 0x51
	.zero		2


	//----- nvinfo : EIATTR_MAXREG_COUNT
	.align		4
        /*002c*/ 	.byte	0x03, 0x1b
        /*002e*/ 	.short	0x00ff


	//----- nvinfo : EIATTR_NUM_BARRIERS
	.align		4
        /*0030*/ 	.byte	0x02, 0x4c
        /*0032*/ 	.byte	0x07
	.zero		1


	//----- nvinfo : EIATTR_EXTERNS
	.align		4
        /*0034*/ 	.byte	0x04, 0x0f
        /*0036*/ 	.short	(.L_37 - .L_36)


	//   ....[0]....
	.align		4
.L_36:
        /*0038*/ 	.word	index@(__assertfail)


	//----- nvinfo : EIATTR_MERCURY_ISA_VERSION
	.align		4
.L_37:
        /*003c*/ 	.byte	0x03, 0x5f
        /*003e*/ 	.short	0x0101


	//----- nvinfo : EIATTR_INT_WARP_WIDE_INSTR_OFFSETS
	.align		4
        /*0040*/ 	.byte	0x04, 0x31
        /*0042*/ 	.short	(.L_39 - .L_38)


	//   ....[0]....
.L_38:
        /*0044*/ 	.word	0x00001da0


	//   ....[1]....
        /*0048*/ 	.word	0x00003750


	//   ....[2]....
        /*004c*/ 	.word	0x00003780


	//   ....[3]....
        /*0050*/ 	.word	0x000037d0


	//   ....[4]....
        /*0054*/ 	.word	0x000040c0


	//   ....[5]....
        /*0058*/ 	.word	0x000040e0


	//   ....[6]....
        /*005c*/ 	.word	0x000043b0


	//   ....[7]....
        /*0060*/ 	.word	0x000044e0


	//----- nvinfo : EIATTR_COOP_GROUP_MASK_REGIDS
	.align		4
.L_39:
        /*0064*/ 	.byte	0x04, 0x29
        /*0066*/ 	.short	(.L_41 - .L_40)


	//   ....[0]....
.L_40:
        /*0068*/ 	.word	0xffffffff


	//   ....[1]....
        /*006c*/ 	.word	0xffffffff


	//   ....[2]....
        /*0070*/ 	.word	0xffffffff


	//   ....[3]....
        /*0074*/ 	.word	0xffffffff


	//   ....[4]....
        /*0078*/ 	.word	0xffffffff


	//   ....[5]....
        /*007c*/ 	.word	0xffffffff


	//   ....[6]....
        /*0080*/ 	.word	0xffffffff


	//   ....[7]....
        /*0084*/ 	.word	0xffffffff


	//   ....[8]....
        /*0088*/ 	.word	0xffffffff


	//   ....[9]....
        /*008c*/ 	.word	0xffffffff


	//   ....[10]....
        /*0090*/ 	.word	0xffffffff


	//   ....[11]....
        /*0094*/ 	.word	0xffffffff


	//   ....[12]....
        /*0098*/ 	.word	0xffffffff


	//----- nvinfo : EIATTR_COOP_GROUP_INSTR_OFFSETS
	.align		4
.L_41:
        /*009c*/ 	.byte	0x04, 0x28
        /*009e*/ 	.short	(.L_43 - .L_42)


	//   ....[0]....
.L_42:
        /*00a0*/ 	.word	0x00000090


	//   ....[1]....
        /*00a4*/ 	.word	0x000004d0


	//   ....[2]....
        /*00a8*/ 	.word	0x00000620


	//   ....[3]....
        /*00ac*/ 	.word	0x000007a0


	//   ....[4]....
        /*00b0*/ 	.word	0x000008a0


	//   ....[5]....
        /*00b4*/ 	.word	0x00000a10


	//   ....[6]....
        /*00b8*/ 	.word	0x00000bb0


	//   ....[7]....
        /*00bc*/ 	.word	0x00001c80


	//   ....[8]....
        /*00c0*/ 	.word	0x000029d0


	//   ....[9]....
        /*00c4*/ 	.word	0x00002be0


	//   ....[10]....
        /*00c8*/ 	.word	0x00002c10


	//   ....[11]....
        /*00cc*/ 	.word	0x00003640


	//   ....[12]....
        /*00d0*/ 	.word	0x00003870


	//----- nvinfo : EIATTR_VRC_CTA_INIT_COUNT
	.align		4
.L_43:
        /*00d4*/ 	.byte	0x02, 0x4a
        /*00d6*/ 	.byte	0x80
	.zero		1


	//----- nvinfo : EIATTR_SYSCALL_OFFSETS
	.align		4
        /*00d8*/ 	.byte	0x04, 0x46
        /*00da*/ 	.short	(.L_45 - .L_44)


	//   ....[0]....
.L_44:
        /*00dc*/ 	.word	0x00005090


	//   ....[1]....
        /*00e0*/ 	.word	0x00005180


	//   ....[2]....
        /*00e4*/ 	.word	0x000059c0


	//   ....[3]....
        /*00e8*/ 	.word	0x00006670


	//----- nvinfo : EIATTR_MBARRIER_INSTR_OFFSETS
	.align		4
.L_45:
        /*00ec*/ 	.byte	0x04, 0x39
        /*00ee*/ 	.short	(.L_47 - .L_46)


	//   ....[0]....
.L_46:
        /*00f0*/ 	.word	0x000005b0
        /*00f4*/ 	.word	0x000000ff
        /*00f8*/ 	.word	0x00000000
        /*00fc*/ 	.short	0x0100
        /*00fe*/ 	.byte	0x05
	.zero		1


	//   ....[1]....
        /*0100*/ 	.word	0x000005c0
        /*0104*/ 	.word	0x000000ff
        /*0108*/ 	.word	0x00000018
        /*010c*/ 	.short	0x0100
        /*010e*/ 	.byte	0x05
	.zero		1


	//   ....[2]....
        /*0110*/ 	.word	0x000005d0
        /*0114*/ 	.word	0x000000ff
        /*0118*/ 	.word	0x00000008
        /*011c*/ 	.short	0x0100
        /*011e*/ 	.byte	0x05
	.zero		1


	//   ....[3]....
        /*0120*/ 	.word	0x000005e0
        /*0124*/ 	.word	0x000000ff
        /*0128*/ 	.word	0x00000020
        /*012c*/ 	.short	0x0100
        /*012e*/ 	.byte	0x05
	.zero		1


	//   ....[4]....
        /*0130*/ 	.word	0x000005f0
        /*0134*/ 	.word	0x000000ff
        /*0138*/ 	.word	0x00000010
        /*013c*/ 	.short	0x0100
        /*013e*/ 	.byte	0x05
	.zero		1


	//   ....[5]....
        /*0140*/ 	.word	0x00000600
        /*0144*/ 	.word	0x000000ff
        /*0148*/ 	.word	0x00000028
        /*014c*/ 	.short	0x0100
        /*014e*/ 	.byte	0x05
	.zero		1


	//   ....[6]....
        /*0150*/ 	.word	0x00000730
        /*0154*/ 	.word	0x000000ff
        /*0158*/ 	.word	0x00000030
        /*015c*/ 	.short	0x0100
        /*015e*/ 	.byte	0x07
	.zero		1


	//   ....[7]....
        /*0160*/ 	.word	0x00000740
        /*0164*/ 	.word	0x000000ff
        /*0168*/ 	.word	0x00000048
        /*016c*/ 	.short	0x0100
        /*016e*/ 	.byte	0x07
	.zero		1


	//   ....[8]....
        /*0170*/ 	.word	0x00000750
        /*0174*/ 	.word	0x000000ff
        /*0178*/ 	.word	0x00000038
        /*017c*/ 	.short	0x0100
        /*017e*/ 	.byte	0x07
	.zero		1


	//   ....[9]....
        /*0180*/ 	.word	0x00000760
        /*0184*/ 	.word	0x000000ff
        /*0188*/ 	.word	0x00000050
        /*018c*/ 	.short	0x0100
        /*018e*/ 	.byte	0x07
	.zero		1


	//   ....[10]....
        /*0190*/ 	.word	0x00000770
        /*0194*/ 	.word	0x000000ff
        /*0198*/ 	.word	0x00000040
        /*019c*/ 	.short	0x0100
        /*019e*/ 	.byte	0x07
	.zero		1


	//   ....[11]....
        /*01a0*/ 	.word	0x00000780
        /*01a4*/ 	.word	0x000000ff
        /*01a8*/ 	.word	0x00000058
        /*01ac*/ 	.short	0x0100
        /*01ae*/ 	.byte	0x07
	.zero		1


	//   ....[12]....
        /*01b0*/ 	.word	0x00000870
        /*01b4*/ 	.word	0x000000ff
        /*01b8*/ 	.word	0x00000060
        /*01bc*/ 	.short	0x0100
        /*01be*/ 	.byte	0x05
	.zero		1


	//   ....[13]....
        /*01c0*/ 	.word	0x00000880
        /*01c4*/ 	.word	0x000000ff
        /*01c8*/ 	.word	0x00000068
        /*01cc*/ 	.short	0x0100
        /*01ce*/ 	.byte	0x05
	.zero		1


	//   ....[14]....
        /*01d0*/ 	.word	0x000009c0
        /*01d4*/ 	.word	0x000000ff
        /*01d8*/ 	.word	0x00000070
        /*01dc*/ 	.short	0x0100
        /*01de*/ 	.byte	0x05
	.zero		1


	//   ....[15]....
        /*01e0*/ 	.word	0x000009d0
        /*01e4*/ 	.word	0x000000ff
        /*01e8*/ 	.word	0x00000080
        /*01ec*/ 	.short	0x0100
        /*01ee*/ 	.byte	0x05
	.zero		1


	//   ....[16]....
        /*01f0*/ 	.word	0x000009e0
        /*01f4*/ 	.word	0x000000ff
        /*01f8*/ 	.word	0x00000078
        /*01fc*/ 	.short	0x0100
        /*01fe*/ 	.byte	0x05
	.zero		1


	//   ....[17]....
        /*0200*/ 	.word	0x000009f0
        /*0204*/ 	.word	0x000000ff
        /*0208*/ 	.word	0x00000088
        /*020c*/ 	.short	0x0100
        /*020e*/ 	.byte	0x05
	.zero		1


	//   ....[18]....
        /*0210*/ 	.word	0x00000b20
        /*0214*/ 	.word	0x000000ff
        /*0218*/ 	.word	0x00000090
        /*021c*/ 	.short	0x0100
        /*021e*/ 	.byte	0x07
	.zero		1


	//   ....[19]....
        /*0220*/ 	.word	0x00000b30
        /*0224*/ 	.word	0x000000ff
        /*0228*/ 	.word	0x000000b0
        /*022c*/ 	.short	0x0100
        /*022e*/ 	.byte	0x07
	.zero		1


	//   ....[20]....
        /*0230*/ 	.word	0x00000b40
        /*0234*/ 	.word	0x000000ff
        /*0238*/ 	.word	0x00000098
        /*023c*/ 	.short	0x0100
        /*023e*/ 	.byte	0x07
	.zero		1


	//   ....[21]....
        /*0240*/ 	.word	0x00000b50
        /*0244*/ 	.word	0x000000ff
        /*0248*/ 	.word	0x000000b8
        /*024c*/ 	.short	0x0100
        /*024e*/ 	.byte	0x07
	.zero		1


	//   ....[22]....
        /*0250*/ 	.word	0x00000b60
        /*0254*/ 	.word	0x000000ff
        /*0258*/ 	.word	0x000000a0
        /*025c*/ 	.short	0x0100
        /*025e*/ 	.byte	0x07
	.zero		1


	//   ....[23]....
        /*0260*/ 	.word	0x00000b70
        /*0264*/ 	.word	0x000000ff
        /*0268*/ 	.word	0x000000c0
        /*026c*/ 	.short	0x0100
        /*026e*/ 	.byte	0x07
	.zero		1


	//   ....[24]....
        /*0270*/ 	.word	0x00000b80
        /*0274*/ 	.word	0x000000ff
        /*0278*/ 	.word	0x000000a8
        /*027c*/ 	.short	0x0100
        /*027e*/ 	.byte	0x07
	.zero		1


	//   ....[25]....
        /*0280*/ 	.word	0x00000b90
        /*0284*/ 	.word	0x000000ff
        /*0288*/ 	.word	0x000000c8
        /*028c*/ 	.short	0x0100
        /*028e*/ 	.byte	0x07
	.zero		1


	//   ....[26]....
        /*0290*/ 	.word	0x00000c80
        /*0294*/ 	.word	0x000000ff
        /*0298*/ 	.word	0x000000d0
        /*029c*/ 	.short	0x0100
        /*029e*/ 	.byte	0x05
	.zero		1


	//   ....[27]....
        /*02a0*/ 	.word	0x00000c90
        /*02a4*/ 	.word	0x000000ff
        /*02a8*/ 	.word	0x000000e0
        /*02ac*/ 	.short	0x0100
        /*02ae*/ 	.byte	0x05
	.zero		1


	//   ....[28]....
        /*02b0*/ 	.word	0x00000ca0
        /*02b4*/ 	.word	0x000000ff
        /*02b8*/ 	.word	0x000000d8
        /*02bc*/ 	.short	0x0100
        /*02be*/ 	.byte	0x05
	.zero		1


	//   ....[29]....
        /*02c0*/ 	.word	0x00000cb0
        /*02c4*/ 	.word	0x000000ff
        /*02c8*/ 	.word	0x000000e8
        /*02cc*/ 	.short	0x0100
        /*02ce*/ 	.byte	0x05
	.zero		1


	//   ....[30]....
        /*02d0*/ 	.word	0x00001580
        /*02d4*/ 	.word	0x00000002
        /*02d8*/ 	.word	0x000000e0
        /*02dc*/ 	.short	0x010a
        /*02de*/ 	.byte	0xff
	.zero		1


	//   ....[31]....
        /*02e0*/ 	.word	0x000015b0
        /*02e4*/ 	.word	0x00000002
        /*02e8*/ 	.word	0x000000d0
        /*02ec*/ 	.short	0x0101
        /*02ee*/ 	.byte	0xff
	.zero		1


	//   ....[32]....
        /*02f0*/ 	.word	0x00001680
        /*02f4*/ 	.word	0x000000ff
        /*02f8*/ 	.word	0x00000018
        /*02fc*/ 	.short	0x010a
        /*02fe*/ 	.byte	0x08
	.zero		1


	//   ....[33]....
        /*0300*/ 	.word	0x00001720
        /*0304*/ 	.word	0x000000ff
        /*0308*/ 	.word	0x00000018
        /*030c*/ 	.short	0x010a
        /*030e*/ 	.byte	0x21
	.zero		1


	//   ....[34]....
        /*0310*/ 	.word	0x00001870
        /*0314*/ 	.word	0x000000ff
        /*0318*/ 	.word	0x00000018
        /*031c*/ 	.short	0x010a
        /*031e*/ 	.byte	0x08
	.zero		1


	//   ....[35]....
        /*0320*/ 	.word	0x00001980
        /*0324*/ 	.word	0x000000ff
        /*0328*/ 	.word	0x00000068
        /*032c*/ 	.short	0x0101
        /*032e*/ 	.byte	0x04
	.zero		1


	//   ....[36]....
        /*0330*/ 	.word	0x000019a0
        /*0334*/ 	.word	0x000000ff
        /*0338*/ 	.word	0x00000018
        /*033c*/ 	.short	0x010a
        /*033e*/ 	.byte	0x08
	.zero		1


	//   ....[37]....
        /*0340*/ 	.word	0x00001a20
        /*0344*/ 	.word	0x000000ff
        /*0348*/ 	.word	0x00000018
        /*034c*/ 	.short	0x010a
        /*034e*/ 	.byte	0x11
	.zero		1


	//   ....[38]....
        /*0350*/ 	.word	0x00001b70
        /*0354*/ 	.word	0x000000ff
        /*0358*/ 	.word	0x00000018
        /*035c*/ 	.short	0x010a
        /*035e*/ 	.byte	0x08
	.zero		1


	//   ....[39]....
        /*0360*/ 	.word	0x00001cb0
        /*0364*/ 	.word	0x00000002
        /*0368*/ 	.word	0x00000070
        /*036c*/ 	.short	0x010a
        /*036e*/ 	.byte	0xff
	.zero		1


	//   ....[40]....
        /*0370*/ 	.word	0x00001d70
        /*0374*/ 	.word	0x00000002
        /*0378*/ 	.word	0x00000000
        /*037c*/ 	.short	0x0101
        /*037e*/ 	.byte	0xff
	.zero		1


	//   ....[41]....
        /*0380*/ 	.word	0x000022d0
        /*0384*/ 	.word	0x000000ff
        /*0388*/ 	.word	0x00000000
        /*038c*/ 	.short	0x010a
        /*038e*/ 	.byte	0x05
	.zero		1


	//   ....[42]....
        /*0390*/ 	.word	0x00002360
        /*0394*/ 	.word	0x000000ff
        /*0398*/ 	.word	0x00000000
        /*039c*/ 	.short	0x010a
        /*039e*/ 	.byte	0x05
	.zero		1


	//   ....[43]....
        /*03a0*/ 	.word	0x00002400
        /*03a4*/ 	.word	0x00000000
        /*03a8*/ 	.word	0x00000000
        /*03ac*/ 	.short	0x010a
        /*03ae*/ 	.byte	0xff
	.zero		1


	//   ....[44]....
        /*03b0*/ 	.word	0x00002520
        /*03b4*/ 	.word	0x00000000
        /*03b8*/ 	.word	0x000000d0
        /*03bc*/ 	.short	0x010a
        /*03be*/ 	.byte	0xff
	.zero		1


	//   ....[45]....
        /*03c0*/ 	.word	0x00002590
        /*03c4*/ 	.word	0x00000000
        /*03c8*/ 	.word	0x00000000
        /*03cc*/ 	.short	0x0101
        /*03ce*/ 	.byte	0xff
	.zero		1


	//   ....[46]....
        /*03d0*/ 	.word	0x000025b0
        /*03d4*/ 	.word	0x000000ff
        /*03d8*/ 	.word	0x00000080
        /*03dc*/ 	.short	0x010a
        /*03de*/ 	.byte	0x05
	.zero		1


	//   ....[47]....
        /*03e0*/ 	.word	0x000026d0
        /*03e4*/ 	.word	0x00000000
        /*03e8*/ 	.word	0x00000070
        /*03ec*/ 	.short	0x010a
        /*03ee*/ 	.byte	0xff
	.zero		1


	//   ....[48]....
        /*03f0*/ 	.word	0x000027d0
        /*03f4*/ 	.word	0x00000000
        /*03f8*/ 	.word	0x00000000
        /*03fc*/ 	.short	0x0101
        /*03fe*/ 	.byte	0xff
	.zero		1


	//   ....[49]....
        /*0400*/ 	.word	0x00002860
        /*0404*/ 	.word	0x000000ff
        /*0408*/ 	.word	0x00000080
        /*040c*/ 	.short	0x0106
        /*040e*/ 	.byte	0x05
	.zero		1


	//   ....[50]....
        /*0410*/ 	.word	0x00002880
        /*0414*/ 	.word	0x000000ff
        /*0418*/ 	.word	0x00000080
        /*041c*/ 	.short	0x010a
        /*041e*/ 	.byte	0x05
	.zero		1


	//   ....[51]....
        /*0420*/ 	.word	0x00002910
        /*0424*/ 	.word	0x000000ff
        /*0428*/ 	.word	0x00000080
        /*042c*/ 	.short	0x0106
        /*042e*/ 	.byte	0x04
	.zero		1


	//   ....[52]....
        /*0430*/ 	.word	0x00002950
        /*0434*/ 	.word	0x00000000
        /*0438*/ 	.word	0x00000080
        /*043c*/ 	.short	0x010a
        /*043e*/ 	.byte	0xff
	.zero		1


	//   ....[53]....
        /*0440*/ 	.word	0x00002e90
        /*0444*/ 	.word	0x00000000
        /*0448*/ 	.word	0x00000070
        /*044c*/ 	.short	0x010a
        /*044e*/ 	.byte	0xff
	.zero		1


	//   ....[54]....
        /*0450*/ 	.word	0x00002fa0
        /*0454*/ 	.word	0x00000003
        /*0458*/ 	.word	0x00000000
        /*045c*/ 	.short	0x0101
        /*045e*/ 	.byte	0xff
	.zero		1


	//   ....[55]....
        /*0460*/ 	.word	0x00002fb0
        /*0464*/ 	.word	0x000000ff
        /*0468*/ 	.word	0x00000000
        /*046c*/ 	.short	0x010a
        /*046e*/ 	.byte	0x06
	.zero		1


	//   ....[56]....
        /*0470*/ 	.word	0x00002fd0
        /*0474*/ 	.word	0x000000ff
        /*0478*/ 	.word	0x000000b0
        /*047c*/ 	.short	0x010a
        /*047e*/ 	.byte	0x07
	.zero		1


	//   ....[57]....
        /*0480*/ 	.word	0x000030a0
        /*0484*/ 	.word	0x000000ff
        /*0488*/ 	.word	0x00000000
        /*048c*/ 	.short	0x010a
        /*048e*/ 	.byte	0x06
	.zero		1


	//   ....[58]....
        /*0490*/ 	.word	0x000031d0
        /*0494*/ 	.word	0x000000ff
        /*0498*/ 	.word	0x00000000
        /*049c*/ 	.short	0x010a
        /*049e*/ 	.byte	0x1a
	.zero		1


	//   ....[59]....
        /*04a0*/ 	.word	0x00003470
        /*04a4*/ 	.word	0x000000ff
        /*04a8*/ 	.word	0x00000000
        /*04ac*/ 	.short	0x010a
        /*04ae*/ 	.byte	0x06
	.zero		1


	//   ....[60]....
        /*04b0*/ 	.word	0x00003500
        /*04b4*/ 	.word	0x000000ff
        /*04b8*/ 	.word	0x00000000
        /*04bc*/ 	.short	0x010a
        /*04be*/ 	.byte	0x06
	.zero		1


	//   ....[61]....
        /*04c0*/ 	.word	0x00003590
        /*04c4*/ 	.word	0x000000ff
        /*04c8*/ 	.word	0x00000000
        /*04cc*/ 	.short	0x010a
        /*04ce*/ 	.byte	0x06
	.zero		1


	//   ....[62]....
        /*04d0*/ 	.word	0x00003620
        /*04d4*/ 	.word	0x000000ff
        /*04d8*/ 	.word	0x00000000
        /*04dc*/ 	.short	0x010a
        /*04de*/ 	.byte	0x07
	.zero		1


	//   ....[63]....
        /*04e0*/ 	.word	0x00003a60
        /*04e4*/ 	.word	0x00000000
        /*04e8*/ 	.word	0x00000070
        /*04ec*/ 	.short	0x010a
        /*04ee*/ 	.byte	0xff
	.zero		1


	//   ....[64]....
        /*04f0*/ 	.word	0x00003b20
        /*04f4*/ 	.word	0x00000000
        /*04f8*/ 	.word	0x00000000
        /*04fc*/ 	.short	0x0101
        /*04fe*/ 	.byte	0xff
	.zero		1


	//   ....[65]....
        /*0500*/ 	.word	0x00003e40
        /*0504*/ 	.word	0x000000ff
        /*0508*/ 	.word	0x00000068
        /*050c*/ 	.short	0x010a
        /*050e*/ 	.byte	0x07
	.zero		1


	//   ....[66]....
        /*0510*/ 	.word	0x00004060
        /*0514*/ 	.word	0x000000ff
        /*0518*/ 	.word	0x00000048
        /*051c*/ 	.short	0x010a
        /*051e*/ 	.byte	0x0f
	.zero		1


	//   ....[67]....
        /*0520*/ 	.word	0x00004260
        /*0524*/ 	.word	0x000000ff
        /*0528*/ 	.word	0x00000030
        /*052c*/ 	.short	0x010b
        /*052e*/ 	.byte	0x0f
	.zero		1


	//   ....[68]....
        /*0530*/ 	.word	0x000042b0
        /*0534*/ 	.word	0x000000ff
        /*0538*/ 	.word	0x00000000
        /*053c*/ 	.short	0x0101
        /*053e*/ 	.byte	0x10
	.zero		1


	//   ....[69]....
        /*0540*/ 	.word	0x000042f0
        /*0544*/ 	.word	0x000000ff
        /*0548*/ 	.word	0x00000048
        /*054c*/ 	.short	0x010a
        /*054e*/ 	.byte	0x0d
	.zero		1


	//   ....[70]....
        /*0550*/ 	.word	0x00004530
        /*0554*/ 	.word	0x000000ff
        /*0558*/ 	.word	0x00000030
        /*055c*/ 	.short	0x010b
        /*055e*/ 	.byte	0x0d
	.zero		1


	//   ....[71]....
        /*0560*/ 	.word	0x000045a0
        /*0564*/ 	.word	0x000000ff
        /*0568*/ 	.word	0x00000000
        /*056c*/ 	.short	0x0101
        /*056e*/ 	.byte	0x0f
	.zero		1


	//   ....[72]....
        /*0570*/ 	.word	0x000045f0
        /*0574*/ 	.word	0x000000ff
        /*0578*/ 	.word	0x00000000
        /*057c*/ 	.short	0x010a
        /*057e*/ 	.byte	0x04
	.zero		1


	//   ....[73]....
        /*0580*/ 	.word	0x00004680
        /*0584*/ 	.word	0x000000ff
        /*0588*/ 	.word	0x00000000
        /*058c*/ 	.short	0x010a
        /*058e*/ 	.byte	0x04
	.zero		1


	//   ....[74]....
        /*0590*/ 	.word	0x00004720
        /*0594*/ 	.word	0x00000000
        /*0598*/ 	.word	0x00000000
        /*059c*/ 	.short	0x010a
        /*059e*/ 	.byte	0xff
	.zero		1


	//   ....[75]....
        /*05a0*/ 	.word	0x00004a60
        /*05a4*/ 	.word	0x00000000
        /*05a8*/ 	.word	0x00000070
        /*05ac*/ 	.short	0x010a
        /*05ae*/ 	.byte	0xff
	.zero		1


	//   ....[76]....
        /*05b0*/ 	.word	0x00004b70
        /*05b4*/ 	.word	0x00000000
        /*05b8*/ 	.word	0x00000000
        /*05bc*/ 	.short	0x0101
        /*05be*/ 	.byte	0xff
	.zero		1


	//   ....[77]....
        /*05c0*/ 	.word	0x00005610
        /*05c4*/ 	.word	0x00000000
        /*05c8*/ 	.word	0x00000030
        /*05cc*/ 	.short	0x010a
        /*05ce*/ 	.byte	0xff
	.zero		1


	//   ....[78]....
        /*05d0*/ 	.word	0x00005680
        /*05d4*/ 	.word	0x00000049
        /*05d8*/ 	.word	0x00000090
        /*05dc*/ 	.short	0x010a
        /*05de*/ 	.byte	0xff
	.zero		1


	//   ....[79]....
        /*05e0*/ 	.word	0x00005770
        /*05e4*/ 	.word	0x00000000
        /*05e8*/ 	.word	0x00000030
        /*05ec*/ 	.short	0x010a
        /*05ee*/ 	.byte	0xff
	.zero		1


	//   ....[80]....
        /*05f0*/ 	.word	0x000058a0
        /*05f4*/ 	.word	0x00000049
        /*05f8*/ 	.word	0x00000090
        /*05fc*/ 	.short	0x010a
        /*05fe*/ 	.byte	0xff
	.zero		1


	//   ....[81]....
        /*0600*/ 	.word	0x000063b0
        /*0604*/ 	.word	0x00000000
        /*0608*/ 	.word	0x00000000
        /*060c*/ 	.short	0x0101
        /*060e*/ 	.byte	0xff
	.zero		1


	//   ....[82]....
        /*0610*/ 	.word	0x000063c0
        /*0614*/ 	.word	0x00000002
        /*0618*/ 	.word	0x00000030
        /*061c*/ 	.short	0x010a
        /*061e*/ 	.byte	0xff
	.zero		1


	//   ....[83]....
        /*0620*/ 	.word	0x00006490
        /*0624*/ 	.word	0x00000002
        /*0628*/ 	.word	0x00000030
        /*062c*/ 	.short	0x010a
        /*062e*/ 	.byte	0xff
	.zero		1


	//   ....[84]....
        /*0630*/ 	.word	0x000067e0
        /*0634*/ 	.word	0x000000ff
        /*0638*/ 	.word	0x00000000
        /*063c*/ 	.short	0x0101
        /*063e*/ 	.byte	0x05
	.zero		1


	//   ....[85]....
        /*0640*/ 	.word	0x00007130
        /*0644*/ 	.word	0x00000000
        /*0648*/ 	.word	0x00000000
        /*064c*/ 	.short	0x0101
        /*064e*/ 	.byte	0xff
	.zero		1


	//   ....[86]....
        /*0650*/ 	.word	0x000073a0
        /*0654*/ 	.word	0x000000ff
        /*0658*/ 	.word	0x00000000
        /*065c*/ 	.short	0x0101
        /*065e*/ 	.byte	0x04
	.zero		1


	//   ....[87]....
        /*0660*/ 	.word	0x000073c0
        /*0664*/ 	.word	0x00000002
        /*0668*/ 	.word	0x000000e0
        /*066c*/ 	.short	0x010a
        /*066e*/ 	.byte	0xff
	.zero		1


	//   ....[88]....
        /*0670*/ 	.word	0x00007420
        /*0674*/ 	.word	0x00000002
        /*0678*/ 	.word	0x00000018
        /*067c*/ 	.short	0x010a
        /*067e*/ 	.byte	0xff
	.zero		1


	//   ....[89]....
        /*0680*/ 	.word	0x00007480
        /*0684*/ 	.word	0x00000002
        /*0688*/ 	.word	0x00000018
        /*068c*/ 	.short	0x010a
        /*068e*/ 	.byte	0xff
	.zero		1


	//   ....[90]....
        /*0690*/ 	.word	0x000074d0
        /*0694*/ 	.word	0x00000002
        /*0698*/ 	.word	0x00000070
        /*069c*/ 	.short	0x010a
        /*069e*/ 	.byte	0xff
	.zero		1


	//   ....[91]....
        /*06a0*/ 	.word	0x00007530
        /*06a4*/ 	.word	0x00000000
        /*06a8*/ 	.word	0x00000000
        /*06ac*/ 	.short	0x010a
        /*06ae*/ 	.byte	0xff
	.zero		1


	//   ....[92]....
        /*06b0*/ 	.word	0x00007590
        /*06b4*/ 	.word	0x00000000
        /*06b8*/ 	.word	0x00000000
        /*06bc*/ 	.short	0x010a
        /*06be*/ 	.byte	0xff
	.zero		1


	//   ....[93]....
        /*06c0*/ 	.word	0x000075e0
        /*06c4*/ 	.word	0x00000000
        /*06c8*/ 	.word	0x000000d0
        /*06cc*/ 	.short	0x010a
        /*06ce*/ 	.byte	0xff
	.zero		1


	//   ....[94]....
        /*06d0*/ 	.word	0x00007640
        /*06d4*/ 	.word	0x00000000
        /*06d8*/ 	.word	0x00000080
        /*06dc*/ 	.short	0x010a
        /*06de*/ 	.byte	0xff
	.zero		1


	//   ....[95]....
        /*06e0*/ 	.word	0x00007690
        /*06e4*/ 	.word	0x00000000
        /*06e8*/ 	.word	0x00000070
        /*06ec*/ 	.short	0x010a
        /*06ee*/ 	.byte	0xff
	.zero		1


	//   ....[96]....
        /*06f0*/ 	.word	0x000076f0
        /*06f4*/ 	.word	0x00000000
        /*06f8*/ 	.word	0x00000080
        /*06fc*/ 	.short	0x010a
        /*06fe*/ 	.byte	0xff
	.zero		1


	//   ....[97]....
        /*0700*/ 	.word	0x00007740
        /*0704*/ 	.word	0x00000000
        /*0708*/ 	.word	0x00000070
        /*070c*/ 	.short	0x010a
        /*070e*/ 	.byte	0xff
	.zero		1


	//   ....[98]....
        /*0710*/ 	.word	0x000077a0
        /*0714*/ 	.word	0x00000002
        /*0718*/ 	.word	0x000000b0
        /*071c*/ 	.short	0x010a
        /*071e*/ 	.byte	0xff
	.zero		1


	//   ....[99]....
        /*0720*/ 	.word	0x00007800
        /*0724*/ 	.word	0x00000000
        /*0728*/ 	.word	0x00000000
        /*072c*/ 	.short	0x010a
        /*072e*/ 	.byte	0xff
	.zero		1


	//   ....[100]....
        /*0730*/ 	.word	0x00007860
        /*0734*/ 	.word	0x00000000
        /*0738*/ 	.word	0x00000000
        /*073c*/ 	.short	0x010a
        /*073e*/ 	.byte	0xff
	.zero		1


	//   ....[101]....
        /*0740*/ 	.word	0x000078c0
        /*0744*/ 	.word	0x00000000
        /*0748*/ 	.word	0x00000000
        /*074c*/ 	.short	0x010a
        /*074e*/ 	.byte	0xff
	.zero		1


	//   ....[102]....
        /*0750*/ 	.word	0x00007920
        /*0754*/ 	.word	0x00000000
        /*0758*/ 	.word	0x00000000
        /*075c*/ 	.short	0x010a
        /*075e*/ 	.byte	0xff
	.zero		1


	//   ....[103]....
        /*0760*/ 	.word	0x00007980
        /*0764*/ 	.word	0x00000000
        /*0768*/ 	.word	0x00000000
        /*076c*/ 	.short	0x010a
        /*076e*/ 	.byte	0xff
	.zero		1


	//   ....[104]....
        /*0770*/ 	.word	0x000079d0
        /*0774*/ 	.word	0x00000000
        /*0778*/ 	.word	0x00000070
        /*077c*/ 	.short	0x010a
        /*077e*/ 	.byte	0xff
	.zero		1


	//   ....[105]....
        /*0780*/ 	.word	0x00007a30
        /*0784*/ 	.word	0x00000000
        /*0788*/ 	.word	0x00000068
        /*078c*/ 	.short	0x010a
        /*078e*/ 	.byte	0xff
	.zero		1


	//   ....[106]....
        /*0790*/ 	.word	0x00007a90
        /*0794*/ 	.word	0x00000000
        /*0798*/ 	.word	0x00000048
        /*079c*/ 	.short	0x010a
        /*079e*/ 	.byte	0xff
	.zero		1


	//   ....[107]....
        /*07a0*/ 	.word	0x00007af0
        /*07a4*/ 	.word	0x00000000
        /*07a8*/ 	.word	0x00000048
        /*07ac*/ 	.short	0x010a
        /*07ae*/ 	.byte	0xff
	.zero		1


	//   ....[108]....
        /*07b0*/ 	.word	0x00007b50
        /*07b4*/ 	.word	0x00000000
        /*07b8*/ 	.word	0x00000000
        /*07bc*/ 	.short	0x010a
        /*07be*/ 	.byte	0xff
	.zero		1


	//   ....[109]....
        /*07c0*/ 	.word	0x00007bb0
        /*07c4*/ 	.word	0x00000000
        /*07c8*/ 	.word	0x00000000
        /*07cc*/ 	.short	0x010a
        /*07ce*/ 	.byte	0xff
	.zero		1


	//   ....[110]....
        /*07d0*/ 	.word	0x00007c00
        /*07d4*/ 	.word	0x00000000
        /*07d8*/ 	.word	0x00000070
        /*07dc*/ 	.short	0x010a
        /*07de*/ 	.byte	0xff
	.zero		1


	//   ....[111]....
        /*07e0*/ 	.word	0x00007c50
        /*07e4*/ 	.word	0x00000000
        /*07e8*/ 	.word	0x00000030
        /*07ec*/ 	.short	0x010a
        /*07ee*/ 	.byte	0xff
	.zero		1


	//   ....[112]....
        /*07f0*/ 	.word	0x00007ca0
        /*07f4*/ 	.word	0x00000049
        /*07f8*/ 	.word	0x00000090
        /*07fc*/ 	.short	0x010a
        /*07fe*/ 	.byte	0xff
	.zero		1


	//   ....[113]....
        /*0800*/ 	.word	0x00007cf0
        /*0804*/ 	.word	0x00000002
        /*0808*/ 	.word	0x00000030
        /*080c*/ 	.short	0x010a
        /*080e*/ 	.byte	0xff
	.zero		1


	//----- nvinfo : EIATTR_NUM_MBARRIERS
	.align		4
.L_47:
        /*0810*/ 	.byte	0x03, 0x38
        /*0812*/ 	.short	0x001e


	//----- nvinfo : EIATTR_EXIT_INSTR_OFFSETS
	.align		4
        /*0814*/ 	.byte	0x04, 0x1c
        /*0816*/ 	.short	(.L_49 - .L_48)


	//   ....[0]....
.L_48:
        /*0818*/ 	.word	0x00002430


	//   ....[1]....
        /*081c*/ 	.word	0x00002920


	//   ....[2]....
        /*0820*/ 	.word	0x00002980


	//   ....[3]....
        /*0824*/ 	.word	0x00003880


	//   ....[4]....
        /*0828*/ 	.word	0x00004750


	//   ....[5]....
        /*082c*/ 	.word	0x00004790


	//   ....[6]....
        /*0830*/ 	.word	0x00007290


	//   ....[7]....
        /*0834*/ 	.word	0x00007310


	//   ....[8]....
        /*0838*/ 	.word	0x00007340


	//   ....[9]....
        /*083c*/ 	.word	0x000073b0


	//----- nvinfo : EIATTR_MAX_THREADS
	.align		4
.L_49:
        /*0840*/ 	.byte	0x04, 0x05
        /*0842*/ 	.short	(.L_51 - .L_50)
.L_50:
        /*0844*/ 	.word	0x00000100
        /*0848*/ 	.word	0x00000001
        /*084c*/ 	.word	0x00000001


	//----- nvinfo : EIATTR_CRS_STACK_SIZE
	.align		4
.L_51:
        /*0850*/ 	.byte	0x04, 0x1e
        /*0852*/ 	.short	(.L_53 - .L_52)
.L_52:
        /*0854*/ 	.word	0x00000000


	//----- nvinfo : EIATTR_CBANK_PARAM_SIZE
	.align		4
.L_53:
        /*0858*/ 	.byte	0x03, 0x19
        /*085a*/ 	.short	0x0800


	//----- nvinfo : EIATTR_PARAM_CBANK
	.align		4
        /*085c*/ 	.byte	0x04, 0x0a
        /*085e*/ 	.short	(.L_55 - .L_54)
	.align		4
.L_54:
        /*0860*/ 	.word	index@(.nv.constant0._ZN7cutlass13device_kernelINS_4gemm6kernel13GemmUniversalIN4cute5tupleIJiiiiEEENS1_10collective13CollectiveMmaINS1_35MainloopSm100TmaUmmaWarpSpecializedILi3ELi2ELi4ENS5_IJNS4_1CILi1EEESB_SB_EEEEENS5_IJNSA_ILi128EEENSA_ILi64EEESF_EEENS_6half_tENS5_IJlSB_lEEESH_SI_NS4_8TiledMMAINS4_8MMA_AtomIJNS4_20SM100_MMA_F16BF16_SSISH_SH_fLi128ELi64ELNS4_4UMMA5MajorE0ELSN_0ELNSM_7ScaleInE0ELSO_0EEEEEENS4_6LayoutISC_NS5_IJNSA_ILi0EEESS_SS_EEEEENS5_IJNS4_10UnderscoreESV_SV_EEEEENS4_13SM90_TMA_LOADENS4_14ComposedLayoutINS4_7SwizzleILi3ELi4ELi3EEENS4_18smem_ptr_flag_bitsILi16EEENSR_INS5_IJNSA_ILi8EEESF_EEENS5_IJSF_SB_EEEEEEEvNS4_8identityESY_S18_vS19_EENS_8epilogue10collective18CollectiveEpilogueINS1B_23Sm100TmaWarpSpecializedILi3ELi2ELi32ELb1ELb0EEEJSG_NS5_IJNSR_ISE_SB_EENSR_INSA_ILi32EEESB_EEEEESH_SI_SH_SI_NS1B_6fusion15FusionCallbacksIS1F_NS1K_17LinearCombinationISH_fSH_fLNS_15FloatRoundStyleE2EEESG_S1J_JEEENS4_5SM1004TMEM4LOAD26SM100_TMEM_LOAD_32dp32b32xESY_NSZ_INS10_ILi2ELi4ELi3EEES13_NSR_INS5_IJS14_S1H_EEENS5_IJS1H_SB_EEEEEEENS4_39AutoVectorizingCopyWithAssumedAlignmentILi128EEENS4_14SM90_TMA_STOREES1Y_S20_S20_EEEvvEEEEvNT_6ParamsE)
        /*0864*/ 	.short	0x0380
        /*0866*/ 	.short	0x0800


	//----- nvinfo : EIATTR_SW_WAR
	.align		4
.L_55:
        /*0868*/ 	.byte	0x04, 0x36
        /*086a*/ 	.short	(.L_57 - .L_56)
.L_56:
        /*086c*/ 	.word	0x00000008
.L_57:


//--------------------- .nv.callgraph             --------------------------
	.section	.nv.callgraph,"",@"SHT_CUDA_CALLGRAPH"
	.align	4
	.sectionentsize	8
	.align		4
        /*0000*/ 	.word	0x00000000
	.align		4
        /*0004*/ 	.word	0xffffffff
	.align		4
        /*0008*/ 	.word	index@(_ZN7cutlass13device_kernelINS_4gemm6kernel13GemmUniversalIN4cute5tupleIJiiiiEEENS1_10collective13CollectiveMmaINS1_35MainloopSm100TmaUmmaWarpSpecializedILi3ELi2ELi4ENS5_IJNS4_1CILi1EEESB_SB_EEEEENS5_IJNSA_ILi128EEENSA_ILi64EEESF_EEENS_6half_tENS5_IJlSB_lEEESH_SI_NS4_8TiledMMAINS4_8MMA_AtomIJNS4_20SM100_MMA_F16BF16_SSISH_SH_fLi128ELi64ELNS4_4UMMA5MajorE0ELSN_0ELNSM_7ScaleInE0ELSO_0EEEEEENS4_6LayoutISC_NS5_IJNSA_ILi0EEESS_SS_EEEEENS5_IJNS4_10UnderscoreESV_SV_EEEEENS4_13SM90_TMA_LOADENS4_14ComposedLayoutINS4_7SwizzleILi3ELi4ELi3EEENS4_18smem_ptr_flag_bitsILi16EEENSR_INS5_IJNSA_ILi8EEESF_EEENS5_IJSF_SB_EEEEEEEvNS4_8identityESY_S18_vS19_EENS_8epilogue10collective18CollectiveEpilogueINS1B_23Sm100TmaWarpSpecializedILi3ELi2ELi32ELb1ELb0EEEJSG_NS5_IJNSR_ISE_SB_EENSR_INSA_ILi32EEESB_EEEEESH_SI_SH_SI_NS1B_6fusion15FusionCallbacksIS1F_NS1K_17LinearCombinationISH_fSH_fLNS_15FloatRoundStyleE2EEESG_S1J_JEEENS4_5SM1004TMEM4LOAD26SM100_TMEM_LOAD_32dp32b32xESY_NSZ_INS10_ILi2ELi4ELi3EEES13_NSR_INS5_IJS14_S1H_EEENS5_IJS1H_SB_EEEEEEENS4_39AutoVectorizingCopyWithAssumedAlignmentILi128EEENS4_14SM90_TMA_STOREES1Y_S20_S20_EEEvvEEEEvNT_6ParamsE)
	.align		4
        /*000c*/ 	.word	index@(__assertfail)
	.align		4
        /*0010*/ 	.word	0x00000000
	.align		4
        /*0014*/ 	.word	0xfffffffe
	.align		4
        /*0018*/ 	.word	0x00000000
	.align		4
        /*001c*/ 	.word	0xfffffffd
	.align		4
        /*0020*/ 	.word	0x00000000
	.align		4
        /*0024*/ 	.word	0xfffffffc


//--------------------- .nv.constant4             --------------------------
	.section	.nv.constant4,"a",@progbits
	.align	8
	.align		8
.nv.constant4:
        /*0000*/ 	.dword	__assertfail
	.align		8
        /*0008*/ 	.dword	__unnamed_1
	.align		8
        /*0010*/ 	.dword	__unnamed_2
	.align		8
        /*0018*/ 	.dword	_ZN39_INTERNAL_2ca78806_4_k_cu_f9cb0c75_59764cuda3std3__45__cpo5beginE
	.align		8
        /*0020*/ 	.dword	_ZN39_INTERNAL_2ca78806_4_k_cu_f9cb0c75_59764cuda3std3__45__cpo3endE
	.align		8
        /*0028*/ 	.dword	_ZN39_INTERNAL_2ca78806_4_k_cu_f9cb0c75_59764cuda3std3__45__cpo6cbeginE
	.align		8
        /*0030*/ 	.dword	_ZN39_INTERNAL_2ca78806_4_k_cu_f9cb0c75_59764cuda3std3__45__cpo4cendE
	.align		8
        /*0038*/ 	.dword	_ZN39_INTERNAL_2ca78806_4_k_cu_f9cb0c75_59764cuda3std3__441_GLOBAL__N__2ca78806_4_k_cu_f9cb0c75_59766ignoreE
	.align		8
        /*0040*/ 	.dword	_ZN39_INTERNAL_2ca78806_4_k_cu_f9cb0c75_59764cuda3std3__419piecewise_constructE
	.align		8
        /*0048*/ 	.dword	_ZN39_INTERNAL_2ca78806_4_k_cu_f9cb0c75_59764cuda3std3__48in_placeE
	.align		8
        /*0050*/ 	.dword	_ZN39_INTERNAL_2ca78806_4_k_cu_f9cb0c75_59764cuda3std6ranges3__45__cpo4swapE
	.align		8
        /*0058*/ 	.dword	_ZN39_INTERNAL_2ca78806_4_k_cu_f9cb0c75_59764cuda3std6ranges3__45__cpo9iter_moveE
	.align		8
        /*0060*/ 	.dword	_ZN39_INTERNAL_2ca78806_4_k_cu_f9cb0c75_59764cute7productE
	.align		8
        /*0068*/ 	.dword	_ZN39_INTERNAL_2ca78806_4_k_cu_f9cb0c75_59764cute1_E
	.align		8
        /*0070*/ 	.dword	$str$25
	.align		8
        /*0078*/ 	.dword	$str$26
	.align		8
        /*0080*/ 	.dword	$str$27
	.align		8
        /*0088*/ 	.dword	$str$28


//--------------------- .text._ZN7cutlass13device_kernelINS_4gemm6kernel13GemmUniversalIN4cute5tupleIJiiiiEEENS1_10collective13CollectiveMmaINS1_35MainloopSm100TmaUmmaWarpSpecializedILi3ELi2ELi4ENS5_IJNS4_1CILi1EEESB_SB_EEEEENS5_IJNSA_ILi128EEENSA_ILi64EEESF_EEENS_6half_tENS5_IJlSB_lEEESH_SI_NS4_8TiledMMAINS4_8MMA_AtomIJNS4_20SM100_MMA_F16BF16_SSISH_SH_fLi128ELi64ELNS4_4UMMA5MajorE0ELSN_0ELNSM_7ScaleInE0ELSO_0EEEEEENS4_6LayoutISC_NS5_IJNSA_ILi0EEESS_SS_EEEEENS5_IJNS4_10UnderscoreESV_SV_EEEEENS4_13SM90_TMA_LOADENS4_14ComposedLayoutINS4_7SwizzleILi3ELi4ELi3EEENS4_18smem_ptr_flag_bitsILi16EEENSR_INS5_IJNSA_ILi8EEESF_EEENS5_IJSF_SB_EEEEEEEvNS4_8identityESY_S18_vS19_EENS_8epilogue10collective18CollectiveEpilogueINS1B_23Sm100TmaWarpSpecializedILi3ELi2ELi32ELb1ELb0EEEJSG_NS5_IJNSR_ISE_SB_EENSR_INSA_ILi32EEESB_EEEEESH_SI_SH_SI_NS1B_6fusion15FusionCallbacksIS1F_NS1K_17LinearCombinationISH_fSH_fLNS_15FloatRoundStyleE2EEESG_S1J_JEEENS4_5SM1004TMEM4LOAD26SM100_TMEM_LOAD_32dp32b32xESY_NSZ_INS10_ILi2ELi4ELi3EEES13_NSR_INS5_IJS14_S1H_EEENS5_IJS1H_SB_EEEEEEENS4_39AutoVectorizingCopyWithAssumedAlignmentILi128EEENS4_14SM90_TMA_STOREES1Y_S20_S20_EEEvvEEEEvNT_6ParamsE --------------------------
	.section	.text._ZN7cutlass13device_kernelINS_4gemm6kernel13GemmUniversalIN4cute5tupleIJiiiiEEENS1_10collective13CollectiveMmaINS1_35MainloopSm100TmaUmmaWarpSpecializedILi3ELi2ELi4ENS5_IJNS4_1CILi1EEESB_SB_EEEEENS5_IJNSA_ILi128EEENSA_ILi64EEESF_EEENS_6half_tENS5_IJlSB_lEEESH_SI_NS4_8TiledMMAINS4_8MMA_AtomIJNS4_20SM100_MMA_F16BF16_SSISH_SH_fLi128ELi64ELNS4_4UMMA5MajorE0ELSN_0ELNSM_7ScaleInE0ELSO_0EEEEEENS4_6LayoutISC_NS5_IJNSA_ILi0EEESS_SS_EEEEENS5_IJNS4_10UnderscoreESV_SV_EEEEENS4_13SM90_TMA_LOADENS4_14ComposedLayoutINS4_7SwizzleILi3ELi4ELi3EEENS4_18smem_ptr_flag_bitsILi16EEENSR_INS5_IJNSA_ILi8EEESF_EEENS5_IJSF_SB_EEEEEEEvNS4_8identityESY_S18_vS19_EENS_8epilogue10collective18CollectiveEpilogueINS1B_23Sm100TmaWarpSpecializedILi3ELi2ELi32ELb1ELb0EEEJSG_NS5_IJNSR_ISE_SB_EENSR_INSA_ILi32EEESB_EEEEESH_SI_SH_SI_NS1B_6fusion15FusionCallbacksIS1F_NS1K_17LinearCombinationISH_fSH_fLNS_15FloatRoundStyleE2EEESG_S1J_JEEENS4_5SM1004TMEM4LOAD26SM100_TMEM_LOAD_32dp32b32xESY_NSZ_INS10_ILi2ELi4ELi3EEES13_NSR_INS5_IJS14_S1H_EEENS5_IJS1H_SB_EEEEEEENS4_39AutoVectorizingCopyWithAssumedAlignmentILi128EEENS4_14SM90_TMA_STOREES1Y_S20_S20_EEEvvEEEEvNT_6ParamsE,"ax",@progbits
	.align	128
.text._ZN7cutlass13device_kernelINS_4gemm6kernel13GemmUniversalIN4cute5tupleIJiiiiEEENS1_10collective13CollectiveMmaINS1_35MainloopSm100TmaUmmaWarpSpecializedILi3ELi2ELi4ENS5_IJNS4_1CILi1EEESB_SB_EEEEENS5_IJNSA_ILi128EEENSA_ILi64EEESF_EEENS_6half_tENS5_IJlSB_lEEESH_SI_NS4_8TiledMMAINS4_8MMA_AtomIJNS4_20SM100_MMA_F16BF16_SSISH_SH_fLi128ELi64ELNS4_4UMMA5MajorE0ELSN_0ELNSM_7ScaleInE0ELSO_0EEEEEENS4_6LayoutISC_NS5_IJNSA_ILi0EEESS_SS_EEEEENS5_IJNS4_10UnderscoreESV_SV_EEEEENS4_13SM90_TMA_LOADENS4_14ComposedLayoutINS4_7SwizzleILi3ELi4ELi3EEENS4_18smem_ptr_flag_bitsILi16EEENSR_INS5_IJNSA_ILi8EEESF_EEENS5_IJSF_SB_EEEEEEEvNS4_8identityESY_S18_vS19_EENS_8epilogue10collective18CollectiveEpilogueINS1B_23Sm100TmaWarpSpecializedILi3ELi2ELi32ELb1ELb0EEEJSG_NS5_IJNSR_ISE_SB_EENSR_INSA_ILi32EEESB_EEEEESH_SI_SH_SI_NS1B_6fusion15FusionCallbacksIS1F_NS1K_17LinearCombinationISH_fSH_fLNS_15FloatRoundStyleE2EEESG_S1J_JEEENS4_5SM1004TMEM4LOAD26SM100_TMEM_LOAD_32dp32b32xESY_NSZ_INS10_ILi2ELi4ELi3EEES13_NSR_INS5_IJS14_S1H_EEENS5_IJS1H_SB_EEEEEEENS4_39AutoVectorizingCopyWithAssumedAlignmentILi128EEENS4_14SM90_TMA_STOREES1Y_S20_S20_EEEvvEEEEvNT_6ParamsE:
        .type           _ZN7cutlass13device_kernelINS_4gemm6kernel13GemmUniversalIN4cute5tupleIJiiiiEEENS1_10collective13CollectiveMmaINS1_35MainloopSm100TmaUmmaWarpSpecializedILi3ELi2ELi4ENS5_IJNS4_1CILi1EEESB_SB_EEEEENS5_IJNSA_ILi128EEENSA_ILi64EEESF_EEENS_6half_tENS5_IJlSB_lEEESH_SI_NS4_8TiledMMAINS4_8MMA_AtomIJNS4_20SM100_MMA_F16BF16_SSISH_SH_fLi128ELi64ELNS4_4UMMA5MajorE0ELSN_0ELNSM_7ScaleInE0ELSO_0EEEEEENS4_6LayoutISC_NS5_IJNSA_ILi0EEESS_SS_EEEEENS5_IJNS4_10UnderscoreESV_SV_EEEEENS4_13SM90_TMA_LOADENS4_14ComposedLayoutINS4_7SwizzleILi3ELi4ELi3EEENS4_18smem_ptr_flag_bitsILi16EEENSR_INS5_IJNSA_ILi8EEESF_EEENS5_IJSF_SB_EEEEEEEvNS4_8identityESY_S18_vS19_EENS_8epilogue10collective18CollectiveEpilogueINS1B_23Sm100TmaWarpSpecializedILi3ELi2ELi32ELb1ELb0EEEJSG_NS5_IJNSR_ISE_SB_EENSR_INSA_ILi32EEESB_EEEEESH_SI_SH_SI_NS1B_6fusion15FusionCallbacksIS1F_NS1K_17LinearCombinationISH_fSH_fLNS_15FloatRoundStyleE2EEESG_S1J_JEEENS4_5SM1004TMEM4LOAD26SM100_TMEM_LOAD_32dp32b32xESY_NSZ_INS10_ILi2ELi4ELi3EEES13_NSR_INS5_IJS14_S1H_EEENS5_IJS1H_SB_EEEEEEENS4_39AutoVectorizingCopyWithAssumedAlignmentILi128EEENS4_14SM90_TMA_STOREES1Y_S20_S20_EEEvvEEEEvNT_6ParamsE,@function
        .size           _ZN7cutlass13device_kernelINS_4gemm6kernel13GemmUniversalIN4cute5tupleIJiiiiEEENS1_10collective13CollectiveMmaINS1_35MainloopSm100TmaUmmaWarpSpecializedILi3ELi2ELi4ENS5_IJNS4_1CILi1EEESB_SB_EEEEENS5_IJNSA_ILi128EEENSA_ILi64EEESF_EEENS_6half_tENS5_IJlSB_lEEESH_SI_NS4_8TiledMMAINS4_8MMA_AtomIJNS4_20SM100_MMA_F16BF16_SSISH_SH_fLi128ELi64ELNS4_4UMMA5MajorE0ELSN_0ELNSM_7ScaleInE0ELSO_0EEEEEENS4_6LayoutISC_NS5_IJNSA_ILi0EEESS_SS_EEEEENS5_IJNS4_10UnderscoreESV_SV_EEEEENS4_13SM90_TMA_LOADENS4_14ComposedLayoutINS4_7SwizzleILi3ELi4ELi3EEENS4_18smem_ptr_flag_bitsILi16EEENSR_INS5_IJNSA_ILi8EEESF_EEENS5_IJSF_SB_EEEEEEEvNS4_8identityESY_S18_vS19_EENS_8epilogue10collective18CollectiveEpilogueINS1B_23Sm100TmaWarpSpecializedILi3ELi2ELi32ELb1ELb0EEEJSG_NS5_IJNSR_ISE_SB_EENSR_INSA_ILi32EEESB_EEEEESH_SI_SH_SI_NS1B_6fusion15FusionCallbacksIS1F_NS1K_17LinearCombinationISH_fSH_fLNS_15FloatRoundStyleE2EEESG_S1J_JEEENS4_5SM1004TMEM4LOAD26SM100_TMEM_LOAD_32dp32b32xESY_NSZ_INS10_ILi2ELi4ELi3EEES13_NSR_INS5_IJS14_S1H_EEENS5_IJS1H_SB_EEEEEEENS4_39AutoVectorizingCopyWithAssumedAlignmentILi128EEENS4_14SM90_TMA_STOREES1Y_S20_S20_EEEvvEEEEvNT_6ParamsE,(.L_x_151 - _ZN7cutlass13device_kernelINS_4gemm6kernel13GemmUniversalIN4cute5tupleIJiiiiEEENS1_10collective13CollectiveMmaINS1_35MainloopSm100TmaUmmaWarpSpecializedILi3ELi2ELi4ENS5_IJNS4_1CILi1EEESB_SB_EEEEENS5_IJNSA_ILi128EEENSA_ILi64EEESF_EEENS_6half_tENS5_IJlSB_lEEESH_SI_NS4_8TiledMMAINS4_8MMA_AtomIJNS4_20SM100_MMA_F16BF16_SSISH_SH_fLi128ELi64ELNS4_4UMMA5MajorE0ELSN_0ELNSM_7ScaleInE0ELSO_0EEEEEENS4_6LayoutISC_NS5_IJNSA_ILi0EEESS_SS_EEEEENS5_IJNS4_10UnderscoreESV_SV_EEEEENS4_13SM90_TMA_LOADENS4_14ComposedLayoutINS4_7SwizzleILi3ELi4ELi3EEENS4_18smem_ptr_flag_bitsILi16EEENSR_INS5_IJNSA_ILi8EEESF_EEENS5_IJSF_SB_EEEEEEEvNS4_8identityESY_S18_vS19_EENS_8epilogue10collective18CollectiveEpilogueINS1B_23Sm100TmaWarpSpecializedILi3ELi2ELi32ELb1ELb0EEEJSG_NS5_IJNSR_ISE_SB_EENSR_INSA_ILi32EEESB_EEEEESH_SI_SH_SI_NS1B_6fusion15FusionCallbacksIS1F_NS1K_17LinearCombinationISH_fSH_fLNS_15FloatRoundStyleE2EEESG_S1J_JEEENS4_5SM1004TMEM4LOAD26SM100_TMEM_LOAD_32dp32b32xESY_NSZ_INS10_ILi2ELi4ELi3EEES13_NSR_INS5_IJS14_S1H_EEENS5_IJS1H_SB_EEEEEEENS4_39AutoVectorizingCopyWithAssumedAlignmentILi128EEENS4_14SM90_TMA_STOREES1Y_S20_S20_EEEvvEEEEvNT_6ParamsE)
        .other          _ZN7cutlass13device_kernelINS_4gemm6kernel13GemmUniversalIN4cute5tupleIJiiiiEEENS1_10collective13CollectiveMmaINS1_35MainloopSm100TmaUmmaWarpSpecializedILi3ELi2ELi4ENS5_IJNS4_1CILi1EEESB_SB_EEEEENS5_IJNSA_ILi128EEENSA_ILi64EEESF_EEENS_6half_tENS5_IJlSB_lEEESH_SI_NS4_8TiledMMAINS4_8MMA_AtomIJNS4_20SM100_MMA_F16BF16_SSISH_SH_fLi128ELi64ELNS4_4UMMA5MajorE0ELSN_0ELNSM_7ScaleInE0ELSO_0EEEEEENS4_6LayoutISC_NS5_IJNSA_ILi0EEESS_SS_EEEEENS5_IJNS4_10UnderscoreESV_SV_EEEEENS4_13SM90_TMA_LOADENS4_14ComposedLayoutINS4_7SwizzleILi3ELi4ELi3EEENS4_18smem_ptr_flag_bitsILi16EEENSR_INS5_IJNSA_ILi8EEESF_EEENS5_IJSF_SB_EEEEEEEvNS4_8identityESY_S18_vS19_EENS_8epilogue10collective18CollectiveEpilogueINS1B_23Sm100TmaWarpSpecializedILi3ELi2ELi32ELb1ELb0EEEJSG_NS5_IJNSR_ISE_SB_EENSR_INSA_ILi32EEESB_EEEEESH_SI_SH_SI_NS1B_6fusion15FusionCallbacksIS1F_NS1K_17LinearCombinationISH_fSH_fLNS_15FloatRoundStyleE2EEESG_S1J_JEEENS4_5SM1004TMEM4LOAD26SM100_TMEM_LOAD_32dp32b32xESY_NSZ_INS10_ILi2ELi4ELi3EEES13_NSR_INS5_IJS14_S1H_EEENS5_IJS1H_SB_EEEEEEENS4_39AutoVectorizingCopyWithAssumedAlignmentILi128EEENS4_14SM90_TMA_STOREES1Y_S20_S20_EEEvvEEEEvNT_6ParamsE,@"STO_CUDA_ENTRY STV_DEFAULT"
_ZN7cutlass13device_kernelINS_4gemm6kernel13GemmUniversalIN4cute5tupleIJiiiiEEENS1_10collective13CollectiveMmaINS1_35MainloopSm100TmaUmmaWarpSpecializedILi3ELi2ELi4ENS5_IJNS4_1CILi1EEESB_SB_EEEEENS5_IJNSA_ILi128EEENSA_ILi64EEESF_EEENS_6half_tENS5_IJlSB_lEEESH_SI_NS4_8TiledMMAINS4_8MMA_AtomIJNS4_20SM100_MMA_F16BF16_SSISH_SH_fLi128ELi64ELNS4_4UMMA5MajorE0ELSN_0ELNSM_7ScaleInE0ELSO_0EEEEEENS4_6LayoutISC_NS5_IJNSA_ILi0EEESS_SS_EEEEENS5_IJNS4_10UnderscoreESV_SV_EEEEENS4_13SM90_TMA_LOADENS4_14ComposedLayoutINS4_7SwizzleILi3ELi4ELi3EEENS4_18smem_ptr_flag_bitsILi16EEENSR_INS5_IJNSA_ILi8EEESF_EEENS5_IJSF_SB_EEEEEEEvNS4_8identityESY_S18_vS19_EENS_8epilogue10collective18CollectiveEpilogueINS1B_23Sm100TmaWarpSpecializedILi3ELi2ELi32ELb1ELb0EEEJSG_NS5_IJNSR_ISE_SB_EENSR_INSA_ILi32EEESB_EEEEESH_SI_SH_SI_NS1B_6fusion15FusionCallbacksIS1F_NS1K_17LinearCombinationISH_fSH_fLNS_15FloatRoundStyleE2EEESG_S1J_JEEENS4_5SM1004TMEM4LOAD26SM100_TMEM_LOAD_32dp32b32xESY_NSZ_INS10_ILi2ELi4ELi3EEES13_NSR_INS5_IJS14_S1H_EEENS5_IJS1H_SB_EEEEEEENS4_39AutoVectorizingCopyWithAssumedAlignmentILi128EEENS4_14SM90_TMA_STOREES1Y_S20_S20_EEEvvEEEEvNT_6ParamsE:
[----:B------:R-:W1:Y:S01]  /*0000*/  LDC R1, c[0x0][0x37c] ;  /* 0x0000df00ff017b82 */ /* 0x000e620000000800 */
[----:B------:R-:W2:Y:S01]  /*0010*/  S2R R93, SR_TID.X ;  /* 0x00000000005d7919 */ /* 0x000ea20000002100 */
[----:B------:R-:W3:Y:S01]  /*0020*/  LDCU.64 UR4, c[0x0][0x890] ;  /* 0x00011200ff0477ac */ /* 0x000ee20008000a00 */
[----:B------:R-:W-:Y:S02]  /*0030*/  PRMT R88, RZ, 0x7610, R88 ;  /* 0x00007610ff587816 */ /* 0x000fe40000000058 */
[----:B------:R-:W-:Y:S01]  /*0040*/  ELECT P5, URZ, PT ;  /* 0x0000000000ff782f */ /* 0x000fe200038a0000 */
[----:B------:R-:W4:Y:S01]  /*0050*/  LDCU.64 UR46, c[0x0][0x358] ;  /* 0x00006b00ff2e77ac */ /* 0x000f220008000a00 */
[----:B---3--:R-:W-:-:S04]  /*0060*/  UISETP.NE.U32.AND UP0, UPT, UR4, URZ, UPT ;  /* 0x000000ff0400728c */ /* 0x008fc8000bf05070 */
[----:B------:R-:W-:Y:S01]  /*0070*/  UISETP.NE.AND.EX UP0, UPT, UR5, URZ, UPT, UP0 ;  /* 0x000000ff0500728c */ /* 0x000fe2000bf05300 */
[----:B--2---:R-:W-:-:S05]  /*0080*/  SHF.R.U32.HI R92, RZ, 0x5, R93 ;  /* 0x00000005ff5c7819 */ /* 0x004fca000001165d */
[----:B------:R-:W2:Y:S02]  /*0090*/  SHFL.IDX PT, R0, R92, RZ, 0x1f ;  /* 0x00001fff5c007589 */ /* 0x000ea400000e0000 */
[----:B--2---:R-:W-:Y:S01]  /*00a0*/  R2UR UR8, R0 ;  /* 0x00000000000872ca */ /* 0x004fe200000e0000 */
[----:B-1--4-:R-:W-:-:S14]  /*00b0*/  BRA.U UP0, `(.L_x_0) ;  /* 0x00000001002c7547 */ /* 0x012fdc000b800000 */
[----:B------:R-:W1:Y:S02]  /*00c0*/  LDCU.64 UR6, c[0x0][0x888] ;  /* 0x00011100ff0677ac */ /* 0x000e640008000a00 */
[----:B-1----:R-:W-:-:S04]  /*00d0*/  UISETP.NE.U32.AND UP0, UPT, UR6, URZ, UPT ;  /* 0x000000ff0600728c */ /* 0x002fc8000bf05070 */
[----:B------:R-:W-:-:S09]  /*00e0*/  UISETP.NE.AND.EX UP0, UPT, UR7, URZ, UPT, UP0 ;  /* 0x000000ff0700728c */ /* 0x000fd2000bf05300 */
[----:B------:R-:W-:Y:S05]  /*00f0*/  BRA.U !UP0, `(.L_x_1) ;  /* 0x0000000108107547 */ /* 0x000fea000b800000 */
[----:B------:R-:W1:Y:S02]  /*0100*/  LDC.64 R2, c[0x0][0x888] ;  /* 0x00022200ff027b82 */ /* 0x000e640000000a00 */
[----:B-1----:R1:W5:Y:S01]  /*0110*/  LDG.E R49, desc[UR46][R2.64] ;  /* 0x0000002e02317981 */ /* 0x002362000c1e1900 */
[----:B------:R-:W-:Y:S01]  /*0120*/  HFMA2 R88, -RZ, RZ, 0, 5.9604644775390625e-08 ;  /* 0x00000001ff587431 */ /* 0x000fe200000001ff */
[----:B------:R-:W-:Y:S05]  /*0130*/  BRA `(.L_x_0) ;  /* 0x00000000000c7947 */ /* 0x000fea0003800000 */
.L_x_1:
[----:B------:R-:W1:Y:S01]  /*0140*/  LDCU UR6, c[0x0][0x880] ;  /* 0x00011000ff0677ac */ /* 0x000e620008000800 */
[----:B------:R-:W-:Y:S01]  /*0150*/  HFMA2 R88, -RZ, RZ, 0, 5.9604644775390625e-08 ;  /* 0x00000001ff587431 */ /* 0x000fe200000001ff */
[----:B-1----:R-:W-:-:S07]  /*0160*/  MOV R49, UR6 ;  /* 0x0000000600317c02 */ /* 0x002fce0008000f00 */
.L_x_0:
[----:B------:R-:W2:Y:S02]  /*0170*/  LDCU.64 UR6, c[0x0][0x8b0] ;  /* 0x00011600ff0677ac */ /* 0x000ea40008000a00 */
[----:B--2---:R-:W-:-:S04]  /*0180*/  UISETP.NE.U32.AND UP0, UPT, UR6, URZ, UPT ;  /* 0x000000ff0600728c */ /* 0x004fc8000bf05070 */
[----:B------:R-:W-:-:S09]  /*0190*/  UISETP.NE.AND.EX UP0, UPT, UR7, URZ, UPT, UP0 ;  /* 0x000000ff0700728c */ /* 0x000fd2000bf05300 */
[----:B------:R-:W-:Y:S05]  /*01a0*/  BRA.U UP0, `(.L_x_2) ;  /* 0x0000000100247547 */ /* 0x000fea000b800000 */
[----:B------:R-:W2:Y:S02]  /*01b0*/  LDCU.64 UR6, c[0x0][0x8a8] ;  /* 0x00011500ff0677ac */ /* 0x000ea40008000a00 */
[----:B--2---:R-:W-:-:S04]  /*01c0*/  UISETP.NE.U32.AND UP0, UPT, UR6, URZ, UPT ;  /* 0x000000ff0600728c */ /* 0x004fc8000bf05070 */
[----:B------:R-:W-:-:S09]  /*01d0*/  UISETP.NE.AND.EX UP0, UPT, UR7, URZ, UPT, UP0 ;  /* 0x000000ff0700728c */ /* 0x000fd2000bf05300 */
[----:B------:R-:W-:Y:S05]  /*01e0*/  BRA.U !UP0, `(.L_x_3) ;  /* 0x00000001080c7547 */ /* 0x000fea000b800000 */
[----:B-1----:R-:W1:Y:S02]  /*01f0*/  LDC.64 R2, c[0x0][0x8a8] ;  /* 0x00022a00ff027b82 */ /* 0x002e640000000a00 */
[----:B-1----:R2:W5:Y:S01]  /*0200*/  LDG.E R47, desc[UR46][R2.64] ;  /* 0x0000002e022f7981 */ /* 0x002562000c1e1900 */
[----:B------:R-:W-:Y:S05]  /*0210*/  BRA `(.L_x_2) ;  /* 0x0000000000087947 */ /* 0x000fea0003800000 */
.L_x_3:
[----:B------:R-:W2:Y:S02]  /*0220*/  LDCU UR6, c[0x0][0x8a0] ;  /* 0x00011400ff0677ac */ /* 0x000ea40008000800 */
[----:B--2---:R-:W-:Y:S02]  /*0230*/  MOV R47, UR6 ;  /* 0x00000006002f7c02 */ /* 0x004fe40008000f00 */
.L_x_2:
[----:B------:R-:W-:Y:S01]  /*0240*/  IMAD.U32 R0, RZ, RZ, UR8 ;  /* 0x00000008ff007e24 */ /* 0x000fe2000f8e00ff */
[----:B------:R-:W-:Y:S04]  /*0250*/  BSSY.RECONVERGENT B0, `(.L_x_4) ;  /* 0x000000c000007945 */ /* 0x000fe80003800200 */
[C---:B------:R-:W-:Y:S02]  /*0260*/  ISETP.NE.OR P1, PT, R0.reuse, 0x1, !P5 ;  /* 0x000000010000780c */ /* 0x040fe40006f25670 */
[----:B------:R-:W-:-:S11]  /*0270*/  ISETP.NE.OR P0, PT, R0, 0x3, !P5 ;  /* 0x000000030000780c */ /* 0x000fd60006f05670 */
[----:B------:R-:W-:Y:S05]  /*0280*/  @P1 BRA `(.L_x_5) ;  /* 0x0000000000201947 */ /* 0x000fea0003800000 */
[----:B------:R-:W3:Y:S02]  /*0290*/  LDCU.64 UR6, c[0x0][0x348] ;  /* 0x00006900ff0677ac */ /* 0x000ee40008000a00 */
[----:B---3--:R-:W-:Y:S02]  /*02a0*/  UIADD3 UR10, UP1, UPT, UR6, 0x80, URZ ;  /* 0x00000080060a7890 */ /* 0x008fe4000ff3e0ff */
[----:B------:R-:W-:Y:S02]  /*02b0*/  UIADD3 UR6, UP0, UPT, UR6, 0x180, URZ ;  /* 0x0000018006067890 */ /* 0x000fe4000ff1e0ff */
[----:B------:R-:W-:Y:S02]  /*02c0*/  UIADD3.X UR11, UPT, UPT, URZ, UR7, URZ, UP1, !UPT ;  /* 0x00000007ff0b7290 */ /* 0x000fe40008ffe4ff */
[----:B------:R-:W-:-:S07]  /*02d0*/  UIADD3.X UR7, UPT, UPT, URZ, UR7, URZ, UP0, !UPT ;  /* 0x00000007ff077290 */ /* 0x000fce00087fe4ff */
[----:B------:R3:W-:Y:S02]  /*02e0*/  UTMACCTL.PF [UR10] ;  /* 0x000000000a0079b9 */ /* 0x0007e40008040000 */
[----:B------:R3:W-:Y:S02]  /*02f0*/  UTMACCTL.PF [UR6] ;  /* 0x00000000060079b9 */ /* 0x0007e40008040000 */
[----:B---3--:R-:W-:Y:S01]  /*0300*/  NOP ;  /* 0x0000000000007918 */ /* 0x008fe20000000000 */
.L_x_5:
[----:B------:R-:W-:Y:S05]  /*0310*/  BSYNC.RECONVERGENT B0 ;  /* 0x0000000000007941 */ /* 0x000fea0003800200 */
.L_x_4:
[----:B------:R-:W-:Y:S04]  /*0320*/  BSSY.RECONVERGENT B0, `(.L_x_6) ;  /* 0x000000a000007945 */ /* 0x000fe80003800200 */
        /* <DEDUP_REMOVED lines=9> */
.L_x_7:
[----:B------:R-:W-:Y:S05]  /*03c0*/  BSYNC.RECONVERGENT B0 ;  /* 0x0000000000007941 */ /* 0x000fea0003800200 */
.L_x_6:
[----:B------:R-:W3:Y:S01]  /*03d0*/  LDCU.64 UR6, c[0x0][0x888] ;  /* 0x00011100ff0677ac */ /* 0x000ee20008000a00 */
[----:B------:R-:W-:Y:S02]  /*03e0*/  UISETP.EQ.U32.AND UP1, UPT, UR4, URZ, UPT ;  /* 0x000000ff0400728c */ /* 0x000fe4000bf22070 */
[----:B------:R-:W-:Y:S02]  /*03f0*/  UPLOP3.LUT UP2, UPT, UPT, UPT, UPT, 0x80, 0x8 ;  /* 0x000000000008789c */ /* 0x000fe40003f4f070 */
[----:B---3--:R-:W-:-:S04]  /*0400*/  UISETP.NE.U32.AND UP0, UPT, UR6, URZ, UPT ;  /* 0x000000ff0600728c */ /* 0x008fc8000bf05070 */
[----:B------:R-:W-:-:S04]  /*0410*/  UISETP.NE.AND.EX UP0, UPT, UR7, URZ, UPT, UP0 ;  /* 0x000000ff0700728c */ /* 0x000fc8000bf05300 */
[----:B------:R-:W-:-:S04]  /*0420*/  UISETP.EQ.OR.EX UP3, UPT, UR5, URZ, !UP0, UP1 ;  /* 0x000000ff0500728c */ /* 0x000fc8000c762710 */
[----:B------:R-:W-:-:S05]  /*0430*/  UP2UR UR53, UPR, URZ, 0x8 ;  /* 0x00000008ff357883 */ /* 0x000fca0008000000 */
[----:B------:R-:W-:Y:S07]  /*0440*/  BRA.U !UP3, `(.L_x_8) ;  /* 0x000000010b207547 */ /* 0x000fee000b800000 */
[----:B------:R-:W-:Y:S01]  /*0450*/  UISETP.NE.U32.AND UP2, UPT, UR4, URZ, UPT ;  /* 0x000000ff0400728c */ /* 0x000fe2000bf45070 */
[----:B-----5:R-:W-:Y:S01]  /*0460*/  FSETP.NEU.AND P0, PT, R49, RZ, PT ;  /* 0x000000ff3100720b */ /* 0x020fe20003f0d000 */
[----:B------:R-:W-:Y:S02]  /*0470*/  USEL UR4, URZ, 0xffffffff, UP0 ;  /* 0xffffffffff047887 */ /* 0x000fe40008000000 */
[----:B------:R-:W-:-:S10]  /*0480*/  UISETP.NE.AND.EX UP2, UPT, UR5, URZ, UPT, UP2 ;  /* 0x000000ff0500728c */ /* 0x000fd4000bf45320 */
[----:B------:R-:W-:Y:S01]  /*0490*/  VOTEU.ANY UP1, P0 ;  /* 0x0000000000ff7886 */ /* 0x000fe20000020100 */
[----:B------:R-:W-:-:S04]  /*04a0*/  @!UP2 USEL UR4, URZ, 0xffffffff, UP1 ;  /* 0xffffffffff04a887 */ /* 0x000fc80008800000 */
[----:B------:R-:W-:-:S04]  /*04b0*/  ULOP3.LUT UR4, UR4, 0x1, URZ, 0xc0, !UPT ;  /* 0x0000000104047892 */ /* 0x000fc8000f8ec0ff */
[----:B------:R-:W-:-:S11]  /*04c0*/  UISETP.NE.U32.AND UP2, UPT, UR4, 0x1, UPT ;  /* 0x000000010400788c */ /* 0x000fd6000bf45070 */
.L_x_8:
[----:B-12---:R-:W1:Y:S01]  /*04d0*/  SHFL.IDX PT, R2, R92, RZ, 0x1f ;  /* 0x00001fff5c027589 */ /* 0x006e6200000e0000 */
[----:B------:R-:W-:-:S04]  /*04e0*/  UISETP.NE.AND UP1, UPT, UR8, 0x2, UPT ;  /* 0x000000020800788c */ /* 0x000fc8000bf25270 */
[----:B------:R-:W-:Y:S01]  /*04f0*/  USEL UR6, URZ, 0x1, UP1 ;  /* 0x00000001ff067887 */ /* 0x000fe20008800000 */
[----:B-1----:R-:W-:-:S13]  /*0500*/  ISETP.NE.AND P0, PT, R2, RZ, PT ;  /* 0x000000ff0200720c */ /* 0x002fda0003f05270 */
[----:B------:R-:W-:Y:S05]  /*0510*/  @P0 BRA `(.L_x_9) ;  /* 0x0000000000400947 */ /* 0x000fea0003800000 */
[----:B------:R-:W1:Y:S01]  /*0520*/  S2UR UR5, SR_CgaCtaId ;  /* 0x00000000000579c3 */ /* 0x000e620000008800 */
[----:B------:R-:W-:Y:S01]  /*0530*/  UMOV UR7, 0x400 ;  /* 0x0000040000077882 */ /* 0x000fe20000000000 */
[----:B------:R-:W-:Y:S01]  /*0540*/  UMOV UR4, 0x1 ;  /* 0x0000000100047882 */ /* 0x000fe20000000000 */
[----:B------:R-:W-:Y:S01]  /*0550*/  ELECT P0, URZ, PT ;  /* 0x0000000000ff782f */ /* 0x000fe20003800000 */
[----:B------:R-:W-:-:S04]  /*0560*/  UIADD3 UR10, UPT, UPT, -UR4, 0x100000, URZ ;  /* 0x00100000040a7890 */ /* 0x000fc8000fffe1ff */
[----:B------:R-:W-:Y:S02]  /*0570*/  USHF.L.U32 UR11, UR10, 0xb, URZ ;  /* 0x0000000b0a0b7899 */ /* 0x000fe400080006ff */
[----:B------:R-:W-:Y:S02]  /*0580*/  USHF.L.U32 UR10, UR10, 0x1, URZ ;  /* 0x000000010a0a7899 */ /* 0x000fe400080006ff */
[----:B-1----:R-:W-:Y:S01]  /*0590*/  ULEA UR5, UR5, UR7, 0x18 ;  /* 0x0000000705057291 */ /* 0x002fe2000f8ec0ff */
[----:B------:R-:W1:Y:S11]  /*05a0*/  FENCE.VIEW.ASYNC.S ;  /* 0x00000000000073c6 */ /* 0x000e760000000000 */
[----:B-1----:R1:W2:Y:S01]  /*05b0*/  SYNCS.EXCH.64 URZ, [UR5], UR10 ;  /* 0x0000000a05ff75b2 */ /* 0x0022a20008000100 */
[----:B------:R1:W3:Y:S01]  /*05c0*/  SYNCS.EXCH.64 URZ, [UR5+0x18], UR10 ;  /* 0x0000180a05ff75b2 */ /* 0x0002e20008000100 */
[----:B------:R1:W4:Y:S01]  /*05d0*/  SYNCS.EXCH.64 URZ, [UR5+0x8], UR10 ;  /* 0x0000080a05ff75b2 */ /* 0x0003220008000100 */
[----:B------:R1:W1:Y:S01]  /*05e0*/  SYNCS.EXCH.64 URZ, [UR5+0x20], UR10 ;  /* 0x0000200a05ff75b2 */ /* 0x0002620008000100 */
[----:B------:R1:W1:Y:S01]  /*05f0*/  SYNCS.EXCH.64 URZ, [UR5+0x10], UR10 ;  /* 0x0000100a05ff75b2 */ /* 0x0002620008000100 */
[----:B------:R1:W1:Y:S01]  /*0600*/  SYNCS.EXCH.64 URZ, [UR5+0x28], UR10 ;  /* 0x0000280a05ff75b2 */ /* 0x0002620008000100 */
[----:B------:R-:W-:Y:S01]  /*0610*/  NOP ;  /* 0x0000000000007918 */ /* 0x000fe20000000000 */
.L_x_9:
[----:B------:R-:W2:Y:S01]  /*0620*/  SHFL.IDX PT, R2, R92, RZ, 0x1f ;  /* 0x00001fff5c027589 */ /* 0x000ea200000e0000 */
[----:B------:R-:W-:Y:S01]  /*0630*/  NOP ;  /* 0x0000000000007918 */ /* 0x000fe20000000000 */
[----:B--2---:R-:W-:-:S13]  /*0640*/  ISETP.NE.AND P0, PT, R2, 0x1, PT ;  /* 0x000000010200780c */ /* 0x004fda0003f05270 */
[----:B------:R-:W-:Y:S05]  /*0650*/  @P0 BRA `(.L_x_10) ;  /* 0x0000000000500947 */ /* 0x000fea0003800000 */
[----:B------:R-:W2:Y:S01]  /*0660*/  S2UR UR7, SR_CgaCtaId ;  /* 0x00000000000779c3 */ /* 0x000ea20000008800 */
[----:B------:R-:W-:Y:S01]  /*0670*/  UMOV UR9, 0x400 ;  /* 0x0000040000097882 */ /* 0x000fe20000000000 */
[----:B-1----:R-:W-:Y:S01]  /*0680*/  UMOV UR5, 0x20 ;  /* 0x0000002000057882 */ /* 0x002fe20000000000 */
[----:B------:R-:W-:Y:S01]  /*0690*/  UMOV UR4, 0x80 ;  /* 0x0000008000047882 */ /* 0x000fe20000000000 */
[----:B------:R-:W-:-:S04]  /*06a0*/  UIADD3 UR10, UPT, UPT, -UR5, 0x100000, URZ ;  /* 0x00100000050a7890 */ /* 0x000fc8000fffe1ff */
[----:B------:R-:W-:Y:S02]  /*06b0*/  USHF.L.U32 UR11, UR10, 0xb, URZ ;  /* 0x0000000b0a0b7899 */ /* 0x000fe400080006ff */
[----:B------:R-:W-:Y:S02]  /*06c0*/  USHF.L.U32 UR10, UR10, 0x1, URZ ;  /* 0x000000010a0a7899 */ /* 0x000fe400080006ff */
[----:B------:R-:W-:-:S04]  /*06d0*/  UIADD3 UR4, UPT, UPT, -UR4, 0x100000, URZ ;  /* 0x0010000004047890 */ /* 0x000fc8000fffe1ff */
[----:B------:R-:W-:Y:S02]  /*06e0*/  USHF.L.U32 UR5, UR4, 0xb, URZ ;  /* 0x0000000b04057899 */ /* 0x000fe400080006ff */
[----:B------:R-:W-:Y:S01]  /*06f0*/  USHF.L.U32 UR4, UR4, 0x1, URZ ;  /* 0x0000000104047899 */ /* 0x000fe200080006ff */
[----:B------:R-:W-:Y:S01]  /*0700*/  ELECT P0, URZ, PT ;  /* 0x0000000000ff782f */ /* 0x000fe20003800000 */
[----:B--2---:R-:W-:Y:S01]  /*0710*/  ULEA UR7, UR7, UR9, 0x18 ;  /* 0x0000000907077291 */ /* 0x004fe2000f8ec0ff */
[----:B------:R-:W1:Y:S11]  /*0720*/  FENCE.VIEW.ASYNC.S ;  /* 0x00000000000073c6 */ /* 0x000e760000000000 */
[----:B-1----:R2:W1:Y:S01]  /*0730*/  SYNCS.EXCH.64 URZ, [UR7+0x30], UR10 ;  /* 0x0000300a07ff75b2 */ /* 0x0024620008000100 */
[----:B------:R2:W1:Y:S01]  /*0740*/  SYNCS.EXCH.64 URZ, [UR7+0x48], UR4 ;  /* 0x0000480407ff75b2 */ /* 0x0004620008000100 */
[----:B------:R2:W1:Y:S01]  /*0750*/  SYNCS.EXCH.64 URZ, [UR7+0x38], UR10 ;  /* 0x0000380a07ff75b2 */ /* 0x0004620008000100 */
[----:B------:R2:W1:Y:S01]  /*0760*/  SYNCS.EXCH.64 URZ, [UR7+0x50], UR4 ;  /* 0x0000500407ff75b2 */ /* 0x0004620008000100 */
[----:B------:R2:W1:Y:S01]  /*0770*/  SYNCS.EXCH.64 URZ, [UR7+0x40], UR10 ;  /* 0x0000400a07ff75b2 */ /* 0x0004620008000100 */
[----:B------:R2:W1:Y:S02]  /*0780*/  SYNCS.EXCH.64 URZ, [UR7+0x58], UR4 ;  /* 0x0000580407ff75b2 */ /* 0x0004640008000100 */
[----:B--2---:R-:W-:Y:S01]  /*0790*/  NOP ;  /* 0x0000000000007918 */ /* 0x004fe20000000000 */
.L_x_10:
[----:B------:R-:W2:Y:S01]  /*07a0*/  SHFL.IDX PT, R2, R92, RZ, 0x1f ;  /* 0x00001fff5c027589 */ /* 0x000ea200000e0000 */
[----:B------:R-:W-:Y:S01]  /*07b0*/  NOP ;  /* 0x0000000000007918 */ /* 0x000fe20000000000 */
[----:B--2---:R-:W-:-:S13]  /*07c0*/  ISETP.NE.AND P0, PT, R2, 0x3, PT ;  /* 0x000000030200780c */ /* 0x004fda0003f05270 */
[----:B------:R-:W-:Y:S05]  /*07d0*/  @P0 BRA `(.L_x_11) ;  /* 0x0000000000300947 */ /* 0x000fea0003800000 */
[----:B-1----:R-:W1:Y:S01]  /*07e0*/  S2UR UR5, SR_CgaCtaId ;  /* 0x00000000000579c3 */ /* 0x002e620000008800 */
        /* <DEDUP_REMOVED lines=8> */
[----:B-1----:R2:W1:Y:S01]  /*0870*/  SYNCS.EXCH.64 URZ, [UR5+0x60], UR10 ;  /* 0x0000600a05ff75b2 */ /* 0x0024620008000100 */
[----:B------:R2:W1:Y:S02]  /*0880*/  SYNCS.EXCH.64 URZ, [UR5+0x68], UR10 ;  /* 0x0000680a05ff75b2 */ /* 0x0004640008000100 */
[----:B--2---:R-:W-:Y:S01]  /*0890*/  NOP ;  /* 0x0000000000007918 */ /* 0x004fe20000000000 */
.L_x_11:
[----:B------:R-:W2:Y:S01]  /*08a0*/  SHFL.IDX PT, R2, R92, RZ, 0x1f ;  /* 0x00001fff5c027589 */ /* 0x000ea200000e0000 */
[----:B------:R-:W-:Y:S01]  /*08b0*/  NOP ;  /* 0x0000000000007918 */ /* 0x000fe20000000000 */
[----:B--2---:R-:W-:-:S13]  /*08c0*/  ISETP.NE.AND P0, PT, R2, 0x4, PT ;  /* 0x000000040200780c */ /* 0x004fda0003f05270 */
[----:B------:R-:W-:Y:S05]  /*08d0*/  @P0 BRA `(.L_x_12) ;  /* 0x00000000004c0947 */ /* 0x000fea0003800000 */
[----:B-1----:R-:W1:Y:S01]  /*08e0*/  S2UR UR5, SR_CgaCtaId ;  /* 0x00000000000579c3 */ /* 0x002e620000008800 */
[----:B------:R-:W-:Y:S01]  /*08f0*/  UMOV UR9, 0x100 ;  /* 0x0000010000097882 */ /* 0x000fe20000000000 */
[----:B------:R-:W-:Y:S01]  /*0900*/  UMOV UR7, 0x400 ;  /* 0x0000040000077882 */ /* 0x000fe20000000000 */
[----:B------:R-:W-:Y:S01]  /*0910*/  USEL UR9, UR9, 0xe0, UP2 ;  /* 0x000000e009097887 */ /* 0x000fe20009000000 */
[----:B------:R-:W-:Y:S01]  /*0920*/  UMOV UR4, 0x1 ;  /* 0x0000000100047882 */ /* 0x000fe20000000000 */
[----:B------:R-:W-:Y:S01]  /*0930*/  ELECT P0, URZ, PT ;  /* 0x0000000000ff782f */ /* 0x000fe20003800000 */
[----:B------:R-:W-:-:S04]  /*0940*/  UIADD3 UR10, UPT, UPT, -UR4, 0x100000, URZ ;  /* 0x00100000040a7890 */ /* 0x000fc8000fffe1ff */
[----:B------:R-:W-:Y:S02]  /*0950*/  USHF.L.U32 UR11, UR10, 0xb, URZ ;  /* 0x0000000b0a0b7899 */ /* 0x000fe400080006ff */
[----:B------:R-:W-:Y:S02]  /*0960*/  USHF.L.U32 UR10, UR10, 0x1, URZ ;  /* 0x000000010a0a7899 */ /* 0x000fe400080006ff */
[----:B------:R-:W-:-:S04]  /*0970*/  UIADD3 UR12, UPT, UPT, -UR9, 0x100000, URZ ;  /* 0x00100000090c7890 */ /* 0x000fc8000fffe1ff */
[----:B------:R-:W-:Y:S02]  /*0980*/  USHF.L.U32 UR13, UR12, 0xb, URZ ;  /* 0x0000000b0c0d7899 */ /* 0x000fe400080006ff */
[----:B------:R-:W-:Y:S02]  /*0990*/  USHF.L.U32 UR12, UR12, 0x1, URZ ;  /* 0x000000010c0c7899 */ /* 0x000fe400080006ff */
[----:B-1----:R-:W-:Y:S01]  /*09a0*/  ULEA UR5, UR5, UR7, 0x18 ;  /* 0x0000000705057291 */ /* 0x002fe2000f8ec0ff */
[----:B------:R-:W1:Y:S11]  /*09b0*/  FENCE.VIEW.ASYNC.S ;  /* 0x00000000000073c6 */ /* 0x000e760000000000 */
[----:B-1----:R2:W1:Y:S01]  /*09c0*/  SYNCS.EXCH.64 URZ, [UR5+0x70], UR10 ;  /* 0x0000700a05ff75b2 */ /* 0x0024620008000100 */
[----:B------:R2:W1:Y:S01]  /*09d0*/  SYNCS.EXCH.64 URZ, [UR5+0x80], UR12 ;  /* 0x0000800c05ff75b2 */ /* 0x0004620008000100 */
[----:B------:R2:W1:Y:S01]  /*09e0*/  SYNCS.EXCH.64 URZ, [UR5+0x78], UR10 ;  /* 0x0000780a05ff75b2 */ /* 0x0004620008000100 */
[----:B------:R2:W1:Y:S02]  /*09f0*/  SYNCS.EXCH.64 URZ, [UR5+0x88], UR12 ;  /* 0x0000880c05ff75b2 */ /* 0x0004640008000100 */
[----:B--2---:R-:W-:Y:S01]  /*0a00*/  NOP ;  /* 0x0000000000007918 */ /* 0x004fe20000000000 */
.L_x_12:
        /* <DEDUP_REMOVED lines=22> */
[----:B------:R2:W1:Y:S01]  /*0b70*/  SYNCS.EXCH.64 URZ, [UR7+0xc0], UR4 ;  /* 0x0000c00407ff75b2 */ /* 0x0004620008000100 */
[----:B------:R2:W1:Y:S01]  /*0b80*/  SYNCS.EXCH.64 URZ, [UR7+0xa8], UR10 ;  /* 0x0000a80a07ff75b2 */ /* 0x0004620008000100 */
[----:B------:R2:W1:Y:S02]  /*0b90*/  SYNCS.EXCH.64 URZ, [UR7+0xc8], UR4 ;  /* 0x0000c80407ff75b2 */ /* 0x0004640008000100 */
[----:B--2---:R-:W-:Y:S01]  /*0ba0*/  NOP ;  /* 0x0000000000007918 */ /* 0x004fe20000000000 */
.L_x_13:
        /* <DEDUP_REMOVED lines=18> */
.L_x_14:
[----:B-1----:R-:W1:Y:S01]  /*0cd0*/  S2UR UR5, SR_CTAID.X ;  /* 0x00000000000579c3 */ /* 0x002e620000002500 */
[----:B------:R-:W-:-:S05]  /*0ce0*/  CS2R.32 R87, SR_CgaSize ;  /* 0x0000000000577805 */ /* 0x000fca0000008a00 */
[----:B------:R-:W-:-:S05]  /*0cf0*/  IMAD R87, R87, -0xa0, RZ ;  /* 0xffffff6057577824 */ /* 0x000fca00078e02ff */
[----:B------:R-:W-:-:S14]  /*0d00*/  R2UR UR9, R87 ;  /* 0x00000000570972ca */ /* 0x000fdc00000e0000 */
[----:B------:R-:W2:Y:S01]  /*0d10*/  LDCU UR9, c[0x0][UR9+0x2b0] ;  /* 0x00005600090977ac */ /* 0x000ea20008000800 */
[----:B------:R-:W-:Y:S01]  /*0d20*/  NOP ;  /* 0x0000000000007918 */ /* 0x000fe20000000000 */
[----:B------:R-:W-:-:S05]  /*0d30*/  CS2R.32 R87, SR_CgaSize ;  /* 0x0000000000577805 */ /* 0x000fca0000008a00 */
[----:B------:R-:W-:-:S05]  /*0d40*/  IMAD R87, R87, -0xa0, RZ ;  /* 0xffffff6057577824 */ /* 0x000fca00078e02ff */
[----:B------:R-:W-:-:S14]  /*0d50*/  R2UR UR7, R87 ;  /* 0x00000000570772ca */ /* 0x000fdc00000e0000 */
[----:B------:R-:W3:Y:S01]  /*0d60*/  LDCU UR7, c[0x0][UR7+0x2b4] ;  /* 0x00005680070777ac */ /* 0x000ee20008000800 */
[----:B------:R-:W4:Y:S08]  /*0d70*/  S2UR UR4, SR_CTAID.Y ;  /* 0x00000000000479c3 */ /* 0x000f300000002600 */
[----:B------:R-:W3:Y:S01]  /*0d80*/  LDC R10, c[0x0][0xb24] ;  /* 0x0002c900ff0a7b82 */ /* 0x000ee20000000800 */
[----:B-1----:R-:W-:-:S02]  /*0d90*/  I2FP.F32.U32 R87, UR5 ;  /* 0x0000000500577c45 */ /* 0x002fc40008201000 */
[----:B------:R-:W-:-:S05]  /*0da0*/  CS2R.32 R3, SR_CgaSize ;  /* 0x0000000000037805 */ /* 0x000fca0000008a00 */
[----:B------:R-:W-:-:S06]  /*0db0*/  IMAD R3, R3, -0xa0, RZ ;  /* 0xffffff6003037824 */ /* 0x000fcc00078e02ff */
[----:B------:R-:W1:Y:S01]  /*0dc0*/  LDC R3, c[0x0][R3+0x2a0] ;  /* 0x0000a80003037b82 */ /* 0x000e620000000800 */
[----:B------:R-:W-:Y:S01]  /*0dd0*/  MOV R15, UR5 ;  /* 0x00000005000f7c02 */ /* 0x000fe20008000f00 */
[----:B--2---:R-:W-:Y:S01]  /*0de0*/  FMUL R87, R87, UR9 ;  /* 0x0000000957577c20 */ /* 0x004fe20008400000 */
[----:B----4-:R-:W-:Y:S02]  /*0df0*/  I2FP.F32.U32 R86, UR4 ;  /* 0x0000000400567c45 */ /* 0x010fe40008201000 */
[----:B------:R-:W-:-:S05]  /*0e00*/  CS2R.32 R2, SR_CgaSize ;  /* 0x0000000000027805 */ /* 0x000fca0000008a00 */
[----:B------:R-:W-:-:S06]  /*0e10*/  IMAD R2, R2, -0xa0, RZ ;  /* 0xffffff6002027824 */ /* 0x000fcc00078e02ff */
[----:B------:R-:W2:Y:S01]  /*0e20*/  LDC R2, c[0x0][R2+0x2a4] ;  /* 0x0000a90002027b82 */ /* 0x000ea20000000800 */
[----:B------:R-:W-:Y:S01]  /*0e30*/  MOV R14, UR4 ;  /* 0x00000004000e7c02 */ /* 0x000fe20008000f00 */
[----:B------:R-:W4:Y:S01]  /*0e40*/  F2I.U32.TRUNC.NTZ R87, R87 ;  /* 0x0000005700577305 */ /* 0x000f22000020f000 */
[----:B---3--:R-:W-:-:S05]  /*0e50*/  FMUL R86, R86, UR7 ;  /* 0x0000000756567c20 */ /* 0x008fca0008400000 */
[----:B------:R-:W-:Y:S01]  /*0e60*/  BAR.SYNC.DEFER_BLOCKING 0x0 ;  /* 0x0000000000007b1d */ /* 0x000fe20000010000 */
[----:B------:R-:W-:-:S05]  /*0e70*/  ISETP.GE.AND P0, PT, R10, 0x1, PT ;  /* 0x000000010a00780c */ /* 0x000fca0003f06270 */
[----:B------:R-:W3:Y:S02]  /*0e80*/  F2I.U32.TRUNC.NTZ R86, R86 ;  /* 0x0000005600567305 */ /* 0x000ee4000020f000 */
[----:B------:R-:W2:Y:S01]  /*0e90*/  S2UR UR36, SR_CTAID.Z ;  /* 0x00000000002479c3 */ /* 0x000ea20000002700 */
[----:B----4-:R-:W-:-:S05]  /*0ea0*/  IADD3 R87, PT, PT, -R87, RZ, RZ ;  /* 0x000000ff57577210 */ /* 0x010fca0007ffe1ff */
[----:B-1----:R-:W-:Y:S01]  /*0eb0*/  IMAD R87, R3, R87, UR5 ;  /* 0x0000000503577e24 */ /* 0x002fe2000f8e0257 */
[----:B---3--:R-:W-:-:S05]  /*0ec0*/  IADD3 R86, PT, PT, -R86, RZ, RZ ;  /* 0x000000ff56567210 */ /* 0x008fca0007ffe1ff */
[----:B--2---:R-:W-:Y:S01]  /*0ed0*/  IMAD R86, R2, R86, UR4 ;  /* 0x0000000402567e24 */ /* 0x004fe2000f8e0256 */
[----:B------:R-:W-:Y:S06]  /*0ee0*/  @!P0 BRA `(.L_x_15) ;  /* 0x0000000000b88947 */ /* 0x000fec0003800000 */
[----:B------:R-:W1:Y:S01]  /*0ef0*/  LDC.64 R4, c[0x0][0xb18] ;  /* 0x0002c600ff047b82 */ /* 0x000e620000000a00 */
[----:B------:R-:W-:-:S07]  /*0f00*/  ISETP.NE.AND P0, PT, R10, 0x1, PT ;  /* 0x000000010a00780c */ /* 0x000fce0003f05270 */
[----:B------:R-:W2:Y:S08]  /*0f10*/  LDC R9, c[0x0][0xb0c] ;  /* 0x0002c300ff097b82 */ /* 0x000eb00000000800 */
[----:B------:R-:W3:Y:S08]  /*0f20*/  LDC R12, c[0x0][0x370] ;  /* 0x0000dc00ff0c7b82 */ /* 0x000ef00000000800 */
[----:B------:R-:W4:Y:S01]  /*0f30*/  LDC R11, c[0x0][0x374] ;  /* 0x0000dd00ff0b7b82 */ /* 0x000f220000000800 */
[----:B-1----:R-:W-:-:S07]  /*0f40*/  ISETP.NE.AND P1, PT, R4, 0x1, PT ;  /* 0x000000010400780c */ /* 0x002fce0003f25270 */
[----:B------:R-:W3:Y:S01]  /*0f50*/  LDC.64 R6, c[0x0][0xb10] ;  /* 0x0002c400ff067b82 */ /* 0x000ee20000000a00 */
[----:B--2---:R-:W-:-:S07]  /*0f60*/  ISETP.NE.AND P2, PT, R9, 0x1, PT ;  /* 0x000000010900780c */ /* 0x004fce0003f45270 */
[----:B------:R-:W1:Y:S08]  /*0f70*/  LDC R8, c[0x0][0xb20] ;  /* 0x0002c800ff087b82 */ /* 0x000e700000000800 */
[----:B------:R-:W2:Y:S01]  /*0f80*/  LDC.64 R2, c[0x0][0xb28] ;  /* 0x0002ca00ff027b82 */ /* 0x000ea20000000a00 */
[----:B----4-:R-:W-:-:S04]  /*0f90*/  IMAD.HI.U32 R13, R11, R5, RZ ;  /* 0x000000050b0d7227 */ /* 0x010fc800078e00ff */
[----:B------:R-:W-:-:S04]  /*0fa0*/  IMAD.HI.U32 R5, R14, R5, RZ ;  /* 0x000000050e057227 */ /* 0x000fc800078e00ff */
[----:B---3--:R-:W-:-:S05]  /*0fb0*/  IMAD.HI.U32 R16, R12, R6, RZ ;  /* 0x000000060c107227 */ /* 0x008fca00078e00ff */
[-C--:B------:R-:W-:Y:S01]  /*0fc0*/  @P2 SHF.R.U32.HI R12, RZ, R7.reuse, R16 ;  /* 0x00000007ff0c2219 */ /* 0x080fe20000011610 */
[----:B------:R-:W-:Y:S01]  /*0fd0*/  IMAD.HI.U32 R16, R15, R6, RZ ;  /* 0x000000060f107227 */ /* 0x000fe200078e00ff */
[-C--:B-1----:R-:W-:Y:S02]  /*0fe0*/  @P1 SHF.R.U32.HI R11, RZ, R8.reuse, R13 ;  /* 0x00000008ff0b1219 */ /* 0x082fe4000001160d */
[----:B------:R-:W-:Y:S02]  /*0ff0*/  SHF.R.U32.HI R5, RZ, R8, R5 ;  /* 0x00000008ff057219 */ /* 0x000fe40000011605 */
[----:B------:R-:W-:Y:S02]  /*1000*/  SHF.R.U32.HI R16, RZ, R7, R16 ;  /* 0x00000007ff107219 */ /* 0x000fe40000011610 */
[----:B------:R-:W-:Y:S01]  /*1010*/  SEL R5, R14, R5, !P1 ;  /* 0x000000050e057207 */ /* 0x000fe20004800000 */
[----:B--2---:R-:W-:Y:S01]  /*1020*/  IMAD.HI.U32 R13, R11, R2, RZ ;  /* 0x000000020b0d7227 */ /* 0x004fe200078e00ff */
[----:B------:R-:W-:-:S03]  /*1030*/  SEL R16, R15, R16, !P2 ;  /* 0x000000100f107207 */ /* 0x000fc60005000000 */
[----:B------:R-:W-:Y:S01]  /*1040*/  IMAD.HI.U32 R6, R12, R2, RZ ;  /* 0x000000020c067227 */ /* 0x000fe200078e00ff */
[----:B------:R-:W-:-:S04]  /*1050*/  @P0 SHF.R.U32.HI R11, RZ, R3, R13 ;  /* 0x00000003ff0b0219 */ /* 0x000fc8000001160d */
[----:B------:R-:W-:Y:S01]  /*1060*/  @P0 SHF.R.U32.HI R12, RZ, R3, R6 ;  /* 0x00000003ff0c0219 */ /* 0x000fe20000011606 */
[----:B------:R-:W-:-:S04]  /*1070*/  IMAD R11, R11, R10, RZ ;  /* 0x0000000a0b0b7224 */ /* 0x000fc800078e02ff */
[----:B------:R-:W-:Y:S01]  /*1080*/  IMAD R6, R12, R10, RZ ;  /* 0x0000000a0c067224 */ /* 0x000fe200078e02ff */
[----:B------:R-:W-:-:S04]  /*1090*/  ISETP.GE.AND P1, PT, R5, R11, PT ;  /* 0x0000000b0500720c */ /* 0x000fc80003f26270 */
[----:B------:R-:W-:Y:S01]  /*10a0*/  ISETP.GE.OR P1, PT, R16, R6, P1 ;  /* 0x000000061000720c */ /* 0x000fe20000f26670 */
[----:B------:R-:W-:-:S05]  /*10b0*/  IMAD.HI.U32 R6, R5, R2, RZ ;  /* 0x0000000205067227 */ /* 0x000fca00078e00ff */
[----:B------:R-:W-:-:S04]  /*10c0*/  SHF.R.U32.HI R6, RZ, R3, R6 ;  /* 0x00000003ff067219 */ /* 0x000fc80000011606 */
[----:B------:R-:W-:-:S03]  /*10d0*/  SEL R6, R5, R6, !P0 ;  /* 0x0000000605067207 */ /* 0x000fc60004000000 */
[----:B------:R-:W-:Y:S01]  /*10e0*/  @!P1 IMAD.HI.U32 R7, R16, R2, RZ ;  /* 0x0000000210079227 */ /* 0x000fe200078e00ff */
[----:B------:R-:W-:-:S04]  /*10f0*/  IADD3 R2, PT, PT, -R6, RZ, RZ ;  /* 0x000000ff06027210 */ /* 0x000fc80007ffe1ff */
[----:B------:R-:W-:Y:S01]  /*1100*/  @!P1 SHF.R.U32.HI R3, RZ, R3, R7 ;  /* 0x00000003ff039219 */ /* 0x000fe20000011607 */
[----:B------:R-:W-:Y:S01]  /*1110*/  IMAD R2, R10, R2, R5 ;  /* 0x000000020a027224 */ /* 0x000fe200078e0205 */
[----:B------:R-:W-:Y:S02]  /*1120*/  IADD3 R7, PT, PT, -R5, RZ, RZ ;  /* 0x000000ff05077210 */ /* 0x000fe40007ffe1ff */
[----:B------:R-:W-:-:S03]  /*1130*/  @!P1 SEL R3, R16, R3, !P0 ;  /* 0x0000000310039207 */ /* 0x000fc60004000000 */
[----:B------:R-:W-:Y:S02]  /*1140*/  IMAD R7, R4, R7, R14 ;  /* 0x0000000704077224 */ /* 0x000fe400078e020e */
[--C-:B------:R-:W-:Y:S02]  /*1150*/  @!P1 IMAD.IADD R6, R6, 0x1, -R3.reuse ;  /* 0x0000000106069824 */ /* 0x100fe400078e0a03 */
[----:B------:R-:W-:Y:S01]  /*1160*/  @!P1 IMAD R3, R2, R12, R3 ;  /* 0x0000000c02039224 */ /* 0x000fe200078e0203 */
[----:B------:R-:W-:Y:S01]  /*1170*/  IADD3 R2, PT, PT, -R16, RZ, RZ ;  /* 0x000000ff10027210 */ /* 0x000fe20007ffe1ff */
[----:B------:R-:W-:Y:S02]  /*1180*/  @!P1 IMAD R5, R6, R10, R16 ;  /* 0x0000000a06059224 */ /* 0x000fe400078e0210 */
[----:B------:R-:W-:Y:S02]  /*1190*/  @!P1 IMAD.MOV.U32 R16, RZ, RZ, R3 ;  /* 0x000000ffff109224 */ /* 0x000fe400078e0003 */
[----:B------:R-:W-:-:S02]  /*11a0*/  IMAD R2, R9, R2, R15 ;  /* 0x0000000209027224 */ /* 0x000fc400078e020f */
[----:B------:R-:W-:Y:S02]  /*11b0*/  IMAD R14, R5, R4, R7 ;  /* 0x00000004050e7224 */ /* 0x000fe400078e0207 */
[----:B------:R-:W-:Y:S02]  /*11c0*/  IMAD R15, R16, R9, R2 ;  /* 0x00000009100f7224 */ /* 0x000fe400078e0202 */
.L_x_15:
[----:B------:R-:W1:Y:S01]  /*11d0*/  LDCU UR4, c[0x0][0xb30] ;  /* 0x00016600ff0477ac */ /* 0x000e620008000800 */
[----:B------:R-:W2:Y:S08]  /*11e0*/  S2UR UR37, SR_CgaCtaId ;  /* 0x00000000002579c3 */ /* 0x000eb00000008800 */
[----:B------:R-:W3:Y:S01]  /*11f0*/  LDC R40, c[0x0][0xb24] ;  /* 0x0002c900ff287b82 */ /* 0x000ee20000000800 */
[----:B-1----:R-:W-:-:S09]  /*1200*/  UISETP.NE.AND UP1, UPT, UR4, 0x1, UPT ;  /* 0x000000010400788c */ /* 0x002fd2000bf25270 */
[----:B--2---:R-:W-:Y:S05]  /*1210*/  BRA.U UP1, `(.L_x_16) ;  /* 0x0000000101407547 */ /* 0x004fea000b800000 */
[----:B------:R-:W1:Y:S08]  /*1220*/  LDC.64 R4, c[0x0][0xb10] ;  /* 0x0002c400ff047b82 */ /* 0x000e700000000a00 */
[----:B------:R-:W2:Y:S08]  /*1230*/  LDC.64 R2, c[0x0][0xb18] ;  /* 0x0002c600ff027b82 */ /* 0x000eb00000000a00 */
[----:B------:R-:W4:Y:S08]  /*1240*/  LDC R6, c[0x0][0xb20] ;  /* 0x0002c800ff067b82 */ /* 0x000f300000000800 */
[----:B------:R-:W3:Y:S01]  /*1250*/  LDC R7, c[0x0][0xb0c] ;  /* 0x0002c300ff077b82 */ /* 0x000ee20000000800 */
[----:B-1----:R-:W-:-:S05]  /*1260*/  IMAD.HI.U32 R4, R15, R4, RZ ;  /* 0x000000040f047227 */ /* 0x002fca00078e00ff */
[----:B------:R-:W-:Y:S01]  /*1270*/  SHF.R.U32.HI R4, RZ, R5, R4 ;  /* 0x00000005ff047219 */ /* 0x000fe20000011604 */
[----:B--2---:R-:W-:Y:S01]  /*1280*/  IMAD.HI.U32 R3, R14, R3, RZ ;  /* 0x000000030e037227 */ /* 0x004fe200078e00ff */
[----:B------:R-:W-:-:S04]  /*1290*/  ISETP.NE.AND P0, PT, R2, 0x1, PT ;  /* 0x000000010200780c */ /* 0x000fc80003f05270 */
[----:B----4-:R-:W-:-:S04]  /*12a0*/  SHF.R.U32.HI R3, RZ, R6, R3 ;  /* 0x00000006ff037219 */ /* 0x010fc80000011603 */
[----:B------:R-:W-:Y:S02]  /*12b0*/  SEL R3, R14, R3, !P0 ;  /* 0x000000030e037207 */ /* 0x000fe40004000000 */
[----:B---3--:R-:W-:-:S04]  /*12c0*/  ISETP.NE.AND P1, PT, R7, 0x1, PT ;  /* 0x000000010700780c */ /* 0x008fc80003f25270 */
[----:B------:R-:W-:-:S05]  /*12d0*/  SEL R4, R15, R4, !P1 ;  /* 0x000000040f047207 */ /* 0x000fca0004800000 */
[----:B------:R-:W-:Y:S02]  /*12e0*/  IMAD.IADD R5, R3, 0x1, -R4 ;  /* 0x0000000103057824 */ /* 0x000fe400078e0a04 */
[----:B------:R-:W-:Y:S02]  /*12f0*/  IMAD.IADD R3, R4, 0x1, -R3 ;  /* 0x0000000104037824 */ /* 0x000fe400078e0a03 */
[----:B------:R-:W-:Y:S02]  /*1300*/  IMAD R15, R5, R7, R15 ;  /* 0x00000007050f7224 */ /* 0x000fe400078e020f */
[----:B------:R-:W-:-:S07]  /*1310*/  IMAD R14, R3, R2, R14 ;  /* 0x00000002030e7224 */ /* 0x000fce00078e020e */
.L_x_16:
[----:B------:R-:W-:Y:S01]  /*1320*/  BAR.SYNC.DEFER_BLOCKING 0x0 ;  /* 0x0000000000007b1d */ /* 0x000fe20000010000 */
[----:B------:R-:W-:Y:S01]  /*1330*/  UISETP.NE.AND UP1, UPT, UR8, 0x2, UPT ;  /* 0x000000020800788c */ /* 0x000fe2000bf25270 */
[----:B------:R-:W-:Y:S02]  /*1340*/  ISETP.NE.OR P5, PT, R0, 0x2, !P5 ;  /* 0x000000020000780c */ /* 0x000fe40006fa5670 */
[----:B------:R-:W-:-:S06]  /*1350*/  LOP3.LUT R2, R93, 0x1f, RZ, 0xc0, !PT ;  /* 0x0000001f5d027812 */ /* 0x000fcc00078ec0ff */
[----:B------:R-:W-:Y:S05]  /*1360*/  BRA.U UP1, `(.L_x_17) ;  /* 0x0000001101387547 */ /* 0x000fea000b800000 */
[----:B------:R-:W1:Y:S01]  /*1370*/  LDCU UR13, c[0x0][0x38c] ;  /* 0x00007180ff0d77ac */ /* 0x000e620008000800 */
[----:B------:R-:W2:Y:S01]  /*1380*/  LDC R8, c[0x0][0x370] ;  /* 0x0000dc00ff087b82 */ /* 0x000ea20000000800 */
[----:B------:R-:W-:Y:S01]  /*1390*/  PLOP3.LUT P1, PT, PT, PT, UP2, 0x80, 0x8 ;  /* 0x000000000008781c */ /* 0x000fe20003f2f028 */
[----:B------:R-:W-:Y:S01]  /*13a0*/  IMAD.MOV.U32 R17, RZ, RZ, 0x1 ;  /* 0x00000001ff117424 */ /* 0x000fe200078e00ff */
[----:B------:R-:W-:Y:S01]  /*13b0*/  ISETP.EQ.OR P4, PT, R2, RZ, P5 ;  /* 0x000000ff0200720c */ /* 0x000fe20002f82670 */
[----:B------:R-:W-:Y:S01]  /*13c0*/  IMAD.MOV.U32 R16, RZ, RZ, RZ ;  /* 0x000000ffff107224 */ /* 0x000fe200078e00ff */
[----:B------:R-:W-:Y:S02]  /*13d0*/  PLOP3.LUT P1, PT, P1, PT, PT, 0x8, 0x80 ;  /* 0x000000000080781c */ /* 0x000fe40000f2e170 */
[----:B------:R-:W-:Y:S01]  /*13e0*/  CS2R R12, SRZ ;  /* 0x00000000000c7805 */ /* 0x000fe2000001ff00 */
[----:B------:R-:W-:Y:S01]  /*13f0*/  IMAD.MOV.U32 R11, RZ, RZ, 0x1 ;  /* 0x00000001ff0b7424 */ /* 0x000fe200078e00ff */
[----:B------:R-:W4:Y:S01]  /*1400*/  LDC R0, c[0x0][0x374] ;  /* 0x0000dd00ff007b82 */ /* 0x000f220000000800 */
[----:B------:R-:W2:Y:S01]  /*1410*/  LDCU.64 UR22, c[0x0][0x348] ;  /* 0x00006900ff1677ac */ /* 0x000ea20008000a00 */
[----:B------:R-:W-:Y:S01]  /*1420*/  UMOV UR6, URZ ;  /* 0x000000ff00067c82 */ /* 0x000fe20008000000 */
[----:B-1----:R-:W-:-:S04]  /*1430*/  UIADD3 UR5, UPT, UPT, UR13, 0x3f, URZ ;  /* 0x0000003f0d057890 */ /* 0x002fc8000fffe0ff */
[----:B------:R-:W-:-:S04]  /*1440*/  USHF.R.S32.HI UR4, URZ, 0x1f, UR5 ;  /* 0x0000001fff047899 */ /* 0x000fc80008011405 */
[----:B------:R-:W-:-:S04]  /*1450*/  ULEA.HI UR4, UR4, UR5, URZ, 0x6 ;  /* 0x0000000504047291 */ /* 0x000fc8000f8f30ff */
[----:B------:R-:W-:Y:S02]  /*1460*/  USHF.R.S32.HI UR15, URZ, 0x6, UR4 ;  /* 0x00000006ff0f7899 */ /* 0x000fe40008011404 */
[----:B------:R-:W-:Y:S02]  /*1470*/  UIADD3 UR4, UPT, UPT, UR13, -0x1, URZ ;  /* 0xffffffff0d047890 */ /* 0x000fe4000fffe0ff */
[----:B------:R-:W-:Y:S02]  /*1480*/  UISETP.LT.U32.AND UP0, UPT, UR15, 0x3, UPT ;  /* 0x000000030f00788c */ /* 0x000fe4000bf01070 */
[----:B------:R-:W-:Y:S02]  /*1490*/  UISETP.GE.U32.AND UP1, UPT, UR4, -0x7f, UPT ;  /* 0xffffff810400788c */ /* 0x000fe4000bf26070 */
[----:B------:R-:W-:Y:S02]  /*14a0*/  USEL UR14, UR15, 0x3, UP0 ;  /* 0x000000030f0e7887 */ /* 0x000fe40008000000 */
[----:B------:R-:W-:-:S02]  /*14b0*/  UIADD3 UR13, UPT, UPT, UR13, 0x7e, URZ ;  /* 0x0000007e0d0d7890 */ /* 0x000fc4000fffe0ff */
[----:B------:R-:W-:Y:S02]  /*14c0*/  UIADD3 UR5, UPT, UPT, UR14, -0x1, URZ ;  /* 0xffffffff0e057890 */ /* 0x000fe4000fffe0ff */
[----:B------:R-:W-:-:S03]  /*14d0*/  UIADD3 UR7, UPT, UPT, UR15, -UR14, URZ ;  /* 0x8000000e0f077290 */ /* 0x000fc6000fffe0ff */
[----:B------:R-:W-:-:S04]  /*14e0*/  @UP1 UIADD3 UR5, UPT, UPT, UR14, URZ, URZ ;  /* 0x000000ff0e051290 */ /* 0x000fc8000fffe0ff */
[----:B--2---:R-:W-:-:S12]  /*14f0*/  UIADD3 UR5, UPT, UPT, UR5, 0x1, URZ ;  /* 0x0000000105057890 */ /* 0x004fd8000fffe0ff */
.L_x_35:
[----:B------:R-:W-:Y:S01]  /*1500*/  UISETP.NE.AND UP0, UPT, UR37, URZ, UPT ;  /* 0x000000ff2500728c */ /* 0x000fe2000bf05270 */
[----:B------:R-:W1:Y:S08]  /*1510*/  S2UR UR37, SR_CgaCtaId ;  /* 0x00000000002579c3 */ /* 0x000e700000008800 */
[----:B------:R-:W-:Y:S05]  /*1520*/  BRA.U UP0, `(.L_x_18) ;  /* 0x0000000100347547 */ /* 0x000fea000b800000 */
[----:B------:R-:W2:Y:S01]  /*1530*/  S2R R2, SR_CgaCtaId ;  /* 0x0000000000027919 */ /* 0x000ea20000008800 */
[----:B------:R-:W-:-:S04]  /*1540*/  MOV R3, 0x400 ;  /* 0x0000040000037802 */ /* 0x000fc80000000f00 */
[----:B--2---:R-:W-:Y:S02]  /*1550*/  LEA R2, R2, R3, 0x18 ;  /* 0x0000000302027211 */ /* 0x004fe400078ec0ff */
[----:B------:R-:W-:-:S03]  /*1560*/  SHF.L.U32 R3, R11, 0x1f, RZ ;  /* 0x0000001f0b037819 */ /* 0x000fc600000006ff */
[----:B------:R-:W-:-:S04]  /*1570*/  IMAD R2, R12, 0x8, R2 ;  /* 0x000000080c027824 */ /* 0x000fc800078e0202 */
[----:B------:R-:W2:Y:S02]  /*1580*/  SYNCS.PHASECHK.TRANS64.TRYWAIT P0, [R2+URZ+0xe0], R3 ;  /* 0x0000e003020075a7 */ /* 0x000ea400080011ff */
[----:B--2---:R-:W-:Y:S05]  /*1590*/  @!P0 BRA `(.L_x_19) ;  /* 0x0000005c00888947 */ /* 0x004fea0003800000 */
.L_x_114:
[----:B------:R-:W-:Y:S01]  /*15a0*/  VIADD R12, R12, 0x1 ;  /* 0x000000010c0c7836 */ /* 0x000fe20000000000 */
[----:B------:R2:W-:Y:S04]  /*15b0*/  SYNCS.ARRIVE.TRANS64.A1T0 RZ, [R2+URZ+0xd0], RZ ;  /* 0x0000d0ff02ff79a7 */ /* 0x0005e800081000ff */
[----:B------:R-:W-:-:S04]  /*15c0*/  ISETP.NE.AND P0, PT, R12, 0x2, PT ;  /* 0x000000020c00780c */ /* 0x000fc80003f05270 */
[----:B------:R-:W-:Y:S02]  /*15d0*/  SEL R12, R12, RZ, P0 ;  /* 0x000000ff0c0c7207 */ /* 0x000fe40000000000 */
[----:B--2---:R-:W-:-:S04]  /*15e0*/  SEL R2, RZ, 0x1, P0 ;  /* 0x00000001ff027807 */ /* 0x004fc80000000000 */
[----:B------:R-:W-:-:S07]  /*15f0*/  LOP3.LUT R11, R11, R2, RZ, 0x3c, !PT ;  /* 0x000000020b0b7212 */ /* 0x000fce00078e3cff */
.L_x_18:
[----:B------:R-:W-:Y:S01]  /*1600*/  UMOV UR4, 0x400 ;  /* 0x0000040000047882 */ /* 0x000fe20000000000 */
[----:B------:R-:W-:Y:S01]  /*1610*/  SHF.L.U32 R2, R17, 0x1f, RZ ;  /* 0x0000001f11027819 */ /* 0x000fe200000006ff */
[----:B-1----:R-:W-:Y:S01]  /*1620*/  ULEA UR4, UR37, UR4, 0x18 ;  /* 0x0000000425047291 */ /* 0x002fe2000f8ec0ff */
[----:B------:R-:W-:Y:S01]  /*1630*/  R2UR UR35, R15 ;  /* 0x000000000f2372ca */ /* 0x000fe200000e0000 */
[----:B------:R-:W-:Y:S01]  /*1640*/  UISETP.GE.U32.AND UP0, UPT, UR13, 0x7f, UPT ;  /* 0x0000007f0d00788c */ /* 0x000fe2000bf06070 */
[----:B------:R-:W-:Y:S01]  /*1650*/  R2UR UR11, R14 ;  /* 0x000000000e0b72ca */ /* 0x000fe200000e0000 */
[----:B------:R-:W-:Y:S01]  /*1660*/  ULEA UR8, UR6, UR4, 0x3 ;  /* 0x0000000406087291 */ /* 0x000fe2000f8e18ff */
[----:B------:R-:W-:-:S08]  /*1670*/  UMOV UR24, URZ ;  /* 0x000000ff00187c82 */ /* 0x000fd00008000000 */
[----:B------:R1:W2:Y:S01]  /*1680*/  SYNCS.PHASECHK.TRANS64.TRYWAIT P0, [UR8+0x18], R2 ;  /* 0x00001802ff0075a7 */ /* 0x0002a20008001108 */
[----:B------:R-:W-:Y:S02]  /*1690*/  USHF.L.U32 UR35, UR35, 0x7, URZ ;  /* 0x0000000723237899 */ /* 0x000fe400080006ff */
[----:B------:R-:W-:Y:S01]  /*16a0*/  USHF.L.U32 UR11, UR11, 0x6, URZ ;  /* 0x000000060b0b7899 */ /* 0x000fe200080006ff */
[----:B------:R-:W-:Y:S11]  /*16b0*/  BRA.U !UP0, `(.L_x_20) ;  /* 0x0000000108a87547 */ /* 0x000ff6000b800000 */
[----:B------:R-:W-:Y:S01]  /*16c0*/  UMOV UR16, URZ ;  /* 0x000000ff00107c82 */ /* 0x000fe20008000000 */
[----:B------:R-:W-:-:S05]  /*16d0*/  UMOV UR17, UR6 ;  /* 0x0000000600117c82 */ /* 0x000fca0008000000 */
.L_x_25:
[----:B-1----:R-:W-:Y:S01]  /*16e0*/  ULEA UR33, UR17, UR4, 0x3 ;  /* 0x0000000411217291 */ /* 0x002fe2000f8e18ff */
[----:B--2---:R-:W-:Y:S01]  /*16f0*/  @!P5 MOV R3, 0x6000 ;  /* 0x000060000003d802 */ /* 0x004fe20000000f00 */
[----:B--2---:R-:W-:Y:S10]  /*1700*/  @P0 BRA `(.L_x_21) ;  /* 0x00000000000c0947 */ /* 0x004ff40003800000 */
[----:B------:R-:W-:-:S04]  /*1710*/  SHF.L.U32 R4, R17, 0x1f, RZ ;  /* 0x0000001f11047819 */ /* 0x000fc800000006ff */
[----:B------:R-:W2:Y:S02]  /*1720*/  SYNCS.PHASECHK.TRANS64.TRYWAIT P0, [UR33+0x18], R4 ;  /* 0x00001804ff0075a7 */ /* 0x000ea40008001121 */
[----:B--2---:R-:W-:Y:S05]  /*1730*/  @!P0 BRA `(.L_x_22) ;  /* 0x0000005c00348947 */ /* 0x004fea0003800000 */
.L_x_21:
[----:B------:R2:W-:Y:S01]  /*1740*/  @!P5 SYNCS.ARRIVE.TRANS64 RZ, [UR33], R3 ;  /* 0x00000003ffffd9a7 */ /* 0x0005e20008000021 */
[----:B------:R-:W-:Y:S04]  /*1750*/  BSSY.RECONVERGENT B0, `(.L_x_23) ;  /* 0x0000003000007945 */ /* 0x000fe80003800200 */
[----:B------:R-:W-:Y:S05]  /*1760*/  @P4 BRA `(.L_x_24) ;  /* 0x0000000000044947 */ /* 0x000fea0003800000 */
[----:B------:R-:W-:Y:S05]  /*1770*/  BPT.TRAP 0x1 ;  /* 0x000000040000795c */ /* 0x000fea0000300000 */
.L_x_24:
[----:B------:R-:W-:Y:S05]  /*1780*/  BSYNC.RECONVERGENT B0 ;  /* 0x0000000000007941 */ /* 0x000fea0003800200 */
.L_x_23:
[----:B------:R-:W-:Y:S02]  /*1790*/  UIADD3 UR6, UPT, UPT, UR17, 0x1, URZ ;  /* 0x0000000111067890 */ /* 0x000fe4000fffe0ff */
[----:B------:R-:W-:Y:S02]  /*17a0*/  ULEA UR32, UR17, UR4, 0xe ;  /* 0x0000000411207291 */ /* 0x000fe4000f8e70ff */
[----:B------:R-:W-:Y:S02]  /*17b0*/  UISETP.NE.AND UP0, UPT, UR6, 0x3, UPT ;  /* 0x000000030600788c */ /* 0x000fe4000bf05270 */
[----:B------:R-:W-:Y:S02]  /*17c0*/  UIADD3 UR26, UP1, UPT, UR22, 0x80, URZ ;  /* 0x00000080161a7890 */ /* 0x000fe4000ff3e0ff */
[----:B------:R-:W-:Y:S02]  /*17d0*/  USEL UR9, URZ, 0x1, UP0 ;  /* 0x00000001ff097887 */ /* 0x000fe40008000000 */
[----:B------:R-:W-:-:S02]  /*17e0*/  USEL UR6, UR6, URZ, UP0 ;  /* 0x000000ff06067287 */ /* 0x000fc40008000000 */
[----:B------:R-:W-:Y:S02]  /*17f0*/  UIADD3 UR20, UP0, UPT, UR22, 0x180, URZ ;  /* 0x0000018016147890 */ /* 0x000fe4000ff1e0ff */
[----:B------:R-:W-:Y:S01]  /*1800*/  ULEA UR8, UR6, UR4, 0x3 ;  /* 0x0000000406087291 */ /* 0x000fe2000f8e18ff */
[----:B------:R-:W-:Y:S01]  /*1810*/  LOP3.LUT R17, R17, UR9, RZ, 0x3c, !PT ;  /* 0x0000000911117c12 */ /* 0x000fe2000f8e3cff */
[----:B------:R-:W-:Y:S02]  /*1820*/  USHF.L.U32 UR34, UR16, 0x6, URZ ;  /* 0x0000000610227899 */ /* 0x000fe400080006ff */
[----:B------:R-:W-:Y:S01]  /*1830*/  UIADD3.X UR27, UPT, UPT, URZ, UR23, URZ, UP1, !UPT ;  /* 0x00000017ff1b7290 */ /* 0x000fe20008ffe4ff */
[----:B-1----:R-:W-:Y:S01]  /*1840*/  SHF.L.U32 R2, R17, 0x1f, RZ ;  /* 0x0000001f11027819 */ /* 0x002fe200000006ff */
[----:B------:R-:W-:Y:S02]  /*1850*/  UIADD3 UR32, UPT, UPT, UR32, 0x6400, URZ ;  /* 0x0000640020207890 */ /* 0x000fe4000fffe0ff */
[----:B------:R-:W-:Y:S01]  /*1860*/  UIADD3.X UR21, UPT, UPT, URZ, UR23, URZ, UP0, !UPT ;  /* 0x00000017ff157290 */ /* 0x000fe200087fe4ff */
[----:B------:R1:W1:Y:S01]  /*1870*/  SYNCS.PHASECHK.TRANS64.TRYWAIT P0, [UR8+0x18], R2 ;  /* 0x00001802ff0075a7 */ /* 0x0002620008001108 */
[----:B------:R-:W-:Y:S01]  /*1880*/  ULEA UR8, UR17, UR4, 0xd ;  /* 0x0000000411087291 */ /* 0x000fe2000f8e68ff */
[----:B------:R-:W-:Y:S01]  /*1890*/  UMOV UR18, 0x0 ;  /* 0x0000000000127882 */ /* 0x000fe20000000000 */
[----:B------:R-:W-:-:S02]  /*18a0*/  UMOV UR19, 0x10000000 ;  /* 0x1000000000137882 */ /* 0x000fc40000000000 */
[----:B------:R-:W-:Y:S01]  /*18b0*/  UIADD3 UR8, UPT, UPT, UR8, 0x12400, URZ ;  /* 0x0001240008087890 */ /* 0x000fe2000fffe0ff */
[----:B------:R1:W-:Y:S01]  /*18c0*/  UTMALDG.3D [UR32], [UR26], desc[UR18] ;  /* 0x000012201a0075b4 */ /* 0x0003e20008011000 */
[----:B------:R-:W-:Y:S01]  /*18d0*/  UMOV UR12, UR36 ;  /* 0x00000024000c7c82 */ /* 0x000fe20008000000 */
[----:B------:R-:W-:Y:S01]  /*18e0*/  UMOV UR9, UR33 ;  /* 0x0000002100097c82 */ /* 0x000fe20008000000 */
[----:B------:R-:W-:Y:S01]  /*18f0*/  UMOV UR10, UR34 ;  /* 0x00000022000a7c82 */ /* 0x000fe20008000000 */
[----:B------:R-:W-:Y:S01]  /*1900*/  UIADD3 UR16, UPT, UPT, UR16, 0x1, URZ ;  /* 0x0000000110107890 */ /* 0x000fe2000fffe0ff */
[----:B------:R-:W-:Y:S01]  /*1910*/  UMOV UR24, UR5 ;  /* 0x0000000500187c82 */ /* 0x000fe20008000000 */
[----:B------:R-:W-:Y:S02]  /*1920*/  UMOV UR17, UR6 ;  /* 0x0000000600117c82 */ /* 0x000fe40008000000 */
[----:B------:R1:W-:Y:S01]  /*1930*/  UTMALDG.3D [UR8], [UR20], desc[UR18] ;  /* 0x00001208140075b4 */ /* 0x0003e20008011000 */
[----:B------:R-:W-:-:S09]  /*1940*/  UISETP.NE.AND UP0, UPT, UR16, UR5, UPT ;  /* 0x000000051000728c */ /* 0x000fd2000bf05270 */
[----:B------:R-:W-:Y:S05]  /*1950*/  BRA.U UP0, `(.L_x_25) ;  /* 0xfffffffd00607547 */ /* 0x000fea000b83ffff */
.L_x_20:
[----:B-1----:R-:W-:Y:S01]  /*1960*/  ULEA UR8, UR6, UR4, 0x3 ;  /* 0x0000000406087291 */ /* 0x002fe2000f8e18ff */
[----:B------:R-:W-:Y:S01]  /*1970*/  SHF.L.U32 R2, R17, 0x1f, RZ ;  /* 0x0000001f11027819 */ /* 0x000fe200000006ff */
[----:B------:R-:W-:Y:S01]  /*1980*/  @!P1 SYNCS.ARRIVE.TRANS64.A1T0 RZ, [UR4+0x68], RZ ;  /* 0x000068ffffff99a7 */ /* 0x000fe20008100004 */
[----:B------:R-:W-:-:S06]  /*1990*/  UISETP.GT.AND UP0, UPT, UR15, UR14, UPT ;  /* 0x0000000e0f00728c */ /* 0x000fcc000bf04270 */
[----:B--2---:R1:W2:Y:S03]  /*19a0*/  SYNCS.PHASECHK.TRANS64.TRYWAIT P0, [UR8+0x18], R2 ;  /* 0x00001802ff0075a7 */ /* 0x0042a60008001108 */
[----:B------:R-:W-:Y:S05]  /*19b0*/  BRA.U !UP0, `(.L_x_26) ;  /* 0x0000000108ac7547 */ /* 0x000fea000b800000 */
[----:B------:R-:W-:Y:S01]  /*19c0*/  UIADD3 UR21, UPT, UPT, UR7, UR24, URZ ;  /* 0x0000001807157290 */ /* 0x000fe2000fffe0ff */
[----:B------:R-:W-:-:S11]  /*19d0*/  UMOV UR25, UR6 ;  /* 0x0000000600197c82 */ /* 0x000fd60008000000 */
.L_x_31:
[----:B-1----:R-:W-:Y:S01]  /*19e0*/  ULEA UR17, UR25, UR4, 0x3 ;  /* 0x0000000419117291 */ /* 0x002fe2000f8e18ff */
[----:B--2---:R-:W-:Y:S01]  /*19f0*/  @!P5 MOV R3, 0x6000 ;  /* 0x000060000003d802 */ /* 0x004fe20000000f00 */
[----:B--2---:R-:W-:Y:S10]  /*1a00*/  @P0 BRA `(.L_x_27) ;  /* 0x00000000000c0947 */ /* 0x004ff40003800000 */
[----:B------:R-:W-:-:S04]  /*1a10*/  SHF.L.U32 R4, R17, 0x1f, RZ ;  /* 0x0000001f11047819 */ /* 0x000fc800000006ff */
[----:B------:R-:W2:Y:S02]  /*1a20*/  SYNCS.PHASECHK.TRANS64.TRYWAIT P0, [UR17+0x18], R4 ;  /* 0x00001804ff0075a7 */ /* 0x000ea40008001111 */
[----:B--2---:R-:W-:Y:S05]  /*1a30*/  @!P0 BRA `(.L_x_28) ;  /* 0x00000058008c8947 */ /* 0x004fea0003800000 */
.L_x_27:
[----:B------:R2:W-:Y:S01]  /*1a40*/  @!P5 SYNCS.ARRIVE.TRANS64 RZ, [UR17], R3 ;  /* 0x00000003ffffd9a7 */ /* 0x0005e20008000011 */
[----:B------:R-:W-:Y:S04]  /*1a50*/  BSSY.RECONVERGENT B0, `(.L_x_29) ;  /* 0x0000003000007945 */ /* 0x000fe80003800200 */
[----:B------:R-:W-:Y:S05]  /*1a60*/  @P4 BRA `(.L_x_30) ;  /* 0x0000000000044947 */ /* 0x000fea0003800000 */
[----:B------:R-:W-:Y:S05]  /*1a70*/  BPT.TRAP 0x1 ;  /* 0x000000040000795c */ /* 0x000fea0000300000 */
.L_x_30:
[----:B------:R-:W-:Y:S05]  /*1a80*/  BSYNC.RECONVERGENT B0 ;  /* 0x0000000000007941 */ /* 0x000fea0003800200 */
.L_x_29:
        /* <DEDUP_REMOVED lines=10> */
[----:B------:R-:W-:Y:S01]  /*1b30*/  UIADD3 UR16, UPT, UPT, UR16, 0x6400, URZ ;  /* 0x0000640010107890 */ /* 0x000fe2000fffe0ff */
[----:B-1----:R-:W-:Y:S01]  /*1b40*/  SHF.L.U32 R2, R17, 0x1f, RZ ;  /* 0x0000001f11027819 */ /* 0x002fe200000006ff */
[----:B------:R-:W-:Y:S02]  /*1b50*/  UIADD3.X UR31, UPT, UPT, URZ, UR23, URZ, UP1, !UPT ;  /* 0x00000017ff1f7290 */ /* 0x000fe40008ffe4ff */
[----:B------:R-:W-:Y:S01]  /*1b60*/  UIADD3.X UR29, UPT, UPT, URZ, UR23, URZ, UP0, !UPT ;  /* 0x00000017ff1d7290 */ /* 0x000fe200087fe4ff */
[----:B------:R1:W1:Y:S01]  /*1b70*/  SYNCS.PHASECHK.TRANS64.TRYWAIT P0, [UR8+0x18], R2 ;  /* 0x00001802ff0075a7 */ /* 0x0002620008001108 */
[----:B------:R-:W-:Y:S01]  /*1b80*/  ULEA UR8, UR25, UR4, 0xd ;  /* 0x0000000419087291 */ /* 0x000fe2000f8e68ff */
[----:B------:R-:W-:Y:S01]  /*1b90*/  UMOV UR26, 0x0 ;  /* 0x00000000001a7882 */ /* 0x000fe20000000000 */
[----:B------:R-:W-:-:S02]  /*1ba0*/  UMOV UR27, 0x10000000 ;  /* 0x10000000001b7882 */ /* 0x000fc40000000000 */
[----:B------:R-:W-:Y:S01]  /*1bb0*/  UIADD3 UR8, UPT, UPT, UR8, 0x12400, URZ ;  /* 0x0001240008087890 */ /* 0x000fe2000fffe0ff */
[----:B------:R-:W-:Y:S01]  /*1bc0*/  UMOV UR19, UR35 ;  /* 0x0000002300137c82 */ /* 0x000fe20008000000 */
[----:B------:R-:W-:Y:S01]  /*1bd0*/  UMOV UR20, UR36 ;  /* 0x0000002400147c82 */ /* 0x000fe20008000000 */
[----:B------:R-:W-:Y:S01]  /*1be0*/  UMOV UR12, UR36 ;  /* 0x00000024000c7c82 */ /* 0x000fe20008000000 */
[----:B------:R-:W-:Y:S01]  /*1bf0*/  UMOV UR9, UR17 ;  /* 0x0000001100097c82 */ /* 0x000fe20008000000 */
[----:B------:R-:W-:Y:S01]  /*1c00*/  UMOV UR10, UR18 ;  /* 0x00000012000a7c82 */ /* 0x000fe20008000000 */
[----:B------:R1:W-:Y:S01]  /*1c10*/  UTMALDG.3D [UR16], [UR30], desc[UR26] ;  /* 0x00001a101e0075b4 */ /* 0x0003e20008011000 */
[----:B------:R-:W-:Y:S01]  /*1c20*/  UIADD3 UR24, UPT, UPT, UR24, 0x1, URZ ;  /* 0x0000000118187890 */ /* 0x000fe2000fffe0ff */
[----:B------:R-:W-:-:S03]  /*1c30*/  UMOV UR25, UR6 ;  /* 0x0000000600197c82 */ /* 0x000fc60008000000 */
[----:B------:R-:W-:Y:S01]  /*1c40*/  UISETP.NE.AND UP0, UPT, UR24, UR21, UPT ;  /* 0x000000151800728c */ /* 0x000fe2000bf05270 */
[----:B------:R1:W-:Y:S08]  /*1c50*/  UTMALDG.3D [UR8], [UR28], desc[UR26] ;  /* 0x00001a081c0075b4 */ /* 0x0003f00008011000 */
[----:B------:R-:W-:Y:S05]  /*1c60*/  BRA.U UP0, `(.L_x_31) ;  /* 0xfffffffd005c7547 */ /* 0x000fea000b83ffff */
.L_x_26:
[C---:B-1----:R-:W-:Y:S01]  /*1c70*/  LEA R2, R16.reuse, UR4, 0x3 ;  /* 0x0000000410027c11 */ /* 0x042fe2000f8e18ff */
[----:B------:R-:W-:Y:S01]  /*1c80*/  NOP ;  /* 0x0000000000007918 */ /* 0x000fe20000000000 */
[----:B--2---:R-:W-:Y:S02]  /*1c90*/  SHF.L.U32 R3, R13, 0x1f, RZ ;  /* 0x0000001f0d037819 */ /* 0x004fe400000006ff */
[----:B------:R-:W-:Y:S02]  /*1ca0*/  LEA R4, R16, UR4, 0x4 ;  /* 0x0000000410047c11 */ /* 0x000fe4000f8e20ff */
[----:B------:R-:W1:Y:S02]  /*1cb0*/  SYNCS.PHASECHK.TRANS64.TRYWAIT P0, [R2+URZ+0x70], R3 ;  /* 0x00007003020075a7 */ /* 0x000e6400080011ff */
[----:B-1----:R-:W-:Y:S05]  /*1cc0*/  @!P0 BRA `(.L_x_32) ;  /* 0x0000005800008947 */ /* 0x002fea0003800000 */
.L_x_117:
[----:B------:R-:W2:Y:S01]  /*1cd0*/  LDS.128 R4, [R4+0x100] ;  /* 0x0001000004047984 */ /* 0x000ea20000000c00 */
[----:B---3--:R-:W-:Y:S01]  /*1ce0*/  ISETP.GE.AND P0, PT, R40, 0x1, PT ;  /* 0x000000012800780c */ /* 0x008fe20003f06270 */
[----:B-1----:R-:W-:Y:S01]  /*1cf0*/  VIADD R2, R2, 0x80 ;  /* 0x0000008002027836 */ /* 0x002fe20000000000 */
[----:B------:R-:W-:Y:S01]  /*1d00*/  @!PT LDS RZ, [RZ] ;  /* 0x00000000fffff984 */ /* 0x000fe20000000800 */
[----:B------:R-:W-:Y:S01]  /*1d10*/  @!PT LDS RZ, [RZ] ;  /* 0x00000000fffff984 */ /* 0x000fe20000000800 */
[----:B------:R-:W-:Y:S01]  /*1d20*/  @!PT LDS RZ, [RZ] ;  /* 0x00000000fffff984 */ /* 0x000fe20000000800 */
[----:B------:R-:W-:Y:S01]  /*1d30*/  @!PT LDS RZ, [RZ] ;  /* 0x00000000fffff984 */ /* 0x000fe20000000800 */
[----:B------:R1:W-:Y:S06]  /*1d40*/  MEMBAR.ALL.CTA ;  /* 0x0000000000007992 */ /* 0x0003ec0000008000 */
[----:B-1----:R-:W1:Y:S01]  /*1d50*/  FENCE.VIEW.ASYNC.S ;  /* 0x00000000000073c6 */ /* 0x002e620000000000 */
[----:B------:R-:W-:-:S04]  /*1d60*/  PRMT R2, RZ, 0x654, R2 ;  /* 0x00000654ff027816 */ /* 0x000fc80000000002 */
[----:B-1----:R1:W-:Y:S01]  /*1d70*/  SYNCS.ARRIVE.TRANS64.RED.A1T0 RZ, [R2+URZ], RZ ;  /* 0x000000ff02ff79a7 */ /* 0x0023e200081004ff */
[----:B--2---:R-:W-:-:S13]  /*1d80*/  LOP3.LUT P2, RZ, R6, 0x1, RZ, 0xc0, !PT ;  /* 0x0000000106ff7812 */ /* 0x004fda000784c0ff */
[----:B------:R-:W-:Y:S01]  /*1d90*/  @P2 SHF.R.U32.HI R3, RZ, 0x10, R5 ;  /* 0x00000010ff032819 */ /* 0x000fe20000011605 */
[----:B------:R-:W-:Y:S01]  /*1da0*/  VOTEU.ANY UP0, P2 ;  /* 0x0000000000ff7886 */ /* 0x000fe20001000100 */
[----:B------:R-:W-:Y:S02]  /*1db0*/  @P2 MOV R10, R4 ;  /* 0x00000004000a2202 */ /* 0x000fe40000000f00 */
[----:B------:R-:W-:Y:S02]  /*1dc0*/  @P2 R2UR.BROADCAST UR8, R3 ;  /* 0x00000000030822ca */ /* 0x000fe400008e0000 */
[----:B------:R-:W-:-:S11]  /*1dd0*/  @P2 LOP3.LUT R9, R5, 0xffff, RZ, 0xc0, !PT ;  /* 0x0000ffff05092812 */ /* 0x000fd600078ec0ff */
[----:B------:R-:W-:Y:S01]  /*1de0*/  @UP0 UMOV UR36, UR8 ;  /* 0x0000000800240c82 */ /* 0x000fe20008000000 */
[----:B-1----:R-:W-:Y:S05]  /*1df0*/  @!P0 BRA `(.L_x_33) ;  /* 0x0000000000b88947 */ /* 0x002fea0003800000 */
[----:B------:R-:W4:Y:S01]  /*1e00*/  LDC.64 R4, c[0x0][0xb18] ;  /* 0x0002c600ff047b82 */ /* 0x000f220000000a00 */
[----:B------:R-:W-:-:S07]  /*1e10*/  ISETP.NE.AND P3, PT, R40, 0x1, PT ;  /* 0x000000012800780c */ /* 0x000fce0003f65270 */
[----:B------:R-:W1:Y:S08]  /*1e20*/  LDC.64 R6, c[0x0][0xb10] ;  /* 0x0002c400ff067b82 */ /* 0x000e700000000a00 */
[----:B------:R-:W2:Y:S08]  /*1e30*/  LDC R14, c[0x0][0xb20] ;  /* 0x0002c800ff0e7b82 */ /* 0x000eb00000000800 */
[----:B------:R-:W3:Y:S01]  /*1e40*/  LDC R15, c[0x0][0xb0c] ;  /* 0x0002c300ff0f7b82 */ /* 0x000ee20000000800 */
[----:B----4-:R-:W-:Y:S01]  /*1e50*/  IMAD.HI.U32 R19, R0, R5, RZ ;  /* 0x0000000500137227 */ /* 0x010fe200078e00ff */
[----:B------:R-:W-:-:S03]  /*1e60*/  ISETP.NE.AND P0, PT, R4, 0x1, PT ;  /* 0x000000010400780c */ /* 0x000fc60003f05270 */
[----:B------:R-:W-:-:S03]  /*1e70*/  IMAD.HI.U32 R5, R9, R5, RZ ;  /* 0x0000000509057227 */ /* 0x000fc600078e00ff */
[----:B------:R-:W4:Y:S01]  /*1e80*/  LDC.64 R2, c[0x0][0xb28] ;  /* 0x0002ca00ff027b82 */ /* 0x000f220000000a00 */
[----:B-1----:R-:W-:-:S04]  /*1e90*/  IMAD.HI.U32 R20, R8, R6, RZ ;  /* 0x0000000608147227 */ /* 0x002fc800078e00ff */
[----:B------:R-:W-:Y:S01]  /*1ea0*/  IMAD.HI.U32 R21, R10, R6, RZ ;  /* 0x000000060a157227 */ /* 0x000fe200078e00ff */
[----:B------:R-:W-:Y:S02]  /*1eb0*/  SHF.R.U32.HI R20, RZ, R7, R20 ;  /* 0x00000007ff147219 */ /* 0x000fe40000011614 */
[-C--:B--2---:R-:W-:Y:S02]  /*1ec0*/  SHF.R.U32.HI R19, RZ, R14.reuse, R19 ;  /* 0x0000000eff137219 */ /* 0x084fe40000011613 */
[----:B------:R-:W-:Y:S02]  /*1ed0*/  SHF.R.U32.HI R5, RZ, R14, R5 ;  /* 0x0000000eff057219 */ /* 0x000fe40000011605 */
[----:B------:R-:W-:Y:S02]  /*1ee0*/  SEL R19, R0, R19, !P0 ;  /* 0x0000001300137207 */ /* 0x000fe40004000000 */
[----:B------:R-:W-:Y:S02]  /*1ef0*/  SHF.R.U32.HI R21, RZ, R7, R21 ;  /* 0x00000007ff157219 */ /* 0x000fe40000011615 */
[----:B---3--:R-:W-:-:S02]  /*1f00*/  ISETP.NE.AND P1, PT, R15, 0x1, PT ;  /* 0x000000010f00780c */ /* 0x008fc40003f25270 */
[----:B------:R-:W-:Y:S02]  /*1f10*/  SEL R5, R9, R5, !P0 ;  /* 0x0000000509057207 */ /* 0x000fe40004000000 */
[----:B------:R-:W-:Y:S02]  /*1f20*/  SEL R20, R8, R20, !P1 ;  /* 0x0000001408147207 */ /* 0x000fe40004800000 */
[----:B------:R-:W-:Y:S01]  /*1f30*/  SEL R21, R10, R21, !P1 ;  /* 0x000000150a157207 */ /* 0x000fe20004800000 */
[----:B----4-:R-:W-:-:S04]  /*1f40*/  IMAD.HI.U32 R18, R19, R2, RZ ;  /* 0x0000000213127227 */ /* 0x010fc800078e00ff */
        /* <DEDUP_REMOVED lines=10> */
[----:B------:R-:W-:-:S04]  /*1ff0*/  @!P0 IMAD.HI.U32 R7, R21, R2, RZ ;  /* 0x0000000215078227 */ /* 0x000fc800078e00ff */
[----:B------:R-:W-:Y:S01]  /*2000*/  IMAD.MOV R2, RZ, RZ, -R6 ;  /* 0x000000ffff027224 */ /* 0x000fe200078e0a06 */
[----:B------:R-:W-:Y:S02]  /*2010*/  @!P0 SHF.R.U32.HI R3, RZ, R3, R7 ;  /* 0x00000003ff038219 */ /* 0x000fe40000011607 */
[----:B------:R-:W-:Y:S01]  /*2020*/  IADD3 R7, PT, PT, -R5, RZ, RZ ;  /* 0x000000ff05077210 */ /* 0x000fe20007ffe1ff */
[----:B------:R-:W-:Y:S01]  /*2030*/  IMAD R2, R40, R2, R5 ;  /* 0x0000000228027224 */ /* 0x000fe200078e0205 */
        /* <DEDUP_REMOVED lines=10> */
.L_x_33:
[----:B------:R-:W1:Y:S02]  /*20e0*/  LDCU UR8, c[0x0][0xb30] ;  /* 0x00016600ff0877ac */ /* 0x000e640008000800 */
[----:B-1----:R-:W-:-:S09]  /*20f0*/  UISETP.NE.AND UP0, UPT, UR8, 0x1, UPT ;  /* 0x000000010800788c */ /* 0x002fd2000bf05270 */
[----:B------:R-:W-:Y:S05]  /*2100*/  BRA.U UP0, `(.L_x_34) ;  /* 0x0000000100407547 */ /* 0x000fea000b800000 */
[----:B------:R-:W1:Y:S08]  /*2110*/  LDC.64 R4, c[0x0][0xb10] ;  /* 0x0002c400ff047b82 */ /* 0x000e700000000a00 */
[----:B------:R-:W2:Y:S08]  /*2120*/  LDC.64 R2, c[0x0][0xb18] ;  /* 0x0002c600ff027b82 */ /* 0x000eb00000000a00 */
[----:B------:R-:W3:Y:S08]  /*2130*/  LDC R6, c[0x0][0xb20] ;  /* 0x0002c800ff067b82 */ /* 0x000ef00000000800 */
[----:B------:R-:W4:Y:S01]  /*2140*/  LDC R7, c[0x0][0xb0c] ;  /* 0x0002c300ff077b82 */ /* 0x000f220000000800 */
[----:B-1----:R-:W-:-:S05]  /*2150*/  IMAD.HI.U32 R4, R10, R4, RZ ;  /* 0x000000040a047227 */ /* 0x002fca00078e00ff */
[----:B------:R-:W-:Y:S01]  /*2160*/  SHF.R.U32.HI R4, RZ, R5, R4 ;  /* 0x00000005ff047219 */ /* 0x000fe20000011604 */
[----:B--2---:R-:W-:Y:S01]  /*2170*/  IMAD.HI.U32 R3, R9, R3, RZ ;  /* 0x0000000309037227 */ /* 0x004fe200078e00ff */
[----:B------:R-:W-:-:S04]  /*2180*/  ISETP.NE.AND P0, PT, R2, 0x1, PT ;  /* 0x000000010200780c */ /* 0x000fc80003f05270 */
[----:B---3--:R-:W-:-:S04]  /*2190*/  SHF.R.U32.HI R3, RZ, R6, R3 ;  /* 0x00000006ff037219 */ /* 0x008fc80000011603 */
[----:B------:R-:W-:Y:S02]  /*21a0*/  SEL R3, R9, R3, !P0 ;  /* 0x0000000309037207 */ /* 0x000fe40004000000 */
[----:B----4-:R-:W-:-:S04]  /*21b0*/  ISETP.NE.AND P1, PT, R7, 0x1, PT ;  /* 0x000000010700780c */ /* 0x010fc80003f25270 */
[----:B------:R-:W-:-:S05]  /*21c0*/  SEL R4, R10, R4, !P1 ;  /* 0x000000040a047207 */ /* 0x000fca0004800000 */
[----:B------:R-:W-:Y:S02]  /*21d0*/  IMAD.IADD R5, R3, 0x1, -R4 ;  /* 0x0000000103057824 */ /* 0x000fe400078e0a04 */
[----:B------:R-:W-:Y:S02]  /*21e0*/  IMAD.IADD R3, R4, 0x1, -R3 ;  /* 0x0000000104037824 */ /* 0x000fe400078e0a03 */
[----:B------:R-:W-:Y:S02]  /*21f0*/  IMAD R10, R5, R7, R10 ;  /* 0x00000007050a7224 */ /* 0x000fe400078e020a */
[----:B------:R-:W-:-:S07]  /*2200*/  IMAD R9, R3, R2, R9 ;  /* 0x0000000203097224 */ /* 0x000fce00078e0209 */
.L_x_34:
[----:B------:R-:W-:Y:S01]  /*2210*/  VIADD R16, R16, 0x1 ;  /* 0x0000000110107836 */ /* 0x000fe20000000000 */
[----:B------:R-:W-:Y:S01]  /*2220*/  PLOP3.LUT P1, PT, PT, PT, PT, 0x80, 0x8 ;  /* 0x000000000008781c */ /* 0x000fe20003f2f070 */
[----:B------:R-:W-:Y:S02]  /*2230*/  IMAD.IADD R15, R10, 0x1, R87 ;  /* 0x000000010a0f7824 */ /* 0x000fe400078e0257 */
[----:B------:R-:W-:Y:S01]  /*2240*/  IMAD.IADD R14, R9, 0x1, R86 ;  /* 0x00000001090e7824 */ /* 0x000fe200078e0256 */
[----:B------:R-:W-:-:S04]  /*2250*/  ISETP.NE.AND P0, PT, R16, 0x2, PT ;  /* 0x000000021000780c */ /* 0x000fc80003f05270 */
[----:B------:R-:W-:Y:S02]  /*2260*/  SEL R2, RZ, 0x1, P0 ;  /* 0x00000001ff027807 */ /* 0x000fe40000000000 */
[----:B------:R-:W-:Y:S02]  /*2270*/  SEL R16, R16, RZ, P0 ;  /* 0x000000ff10107207 */ /* 0x000fe40000000000 */
[----:B------:R-:W-:Y:S01]  /*2280*/  LOP3.LUT R13, R13, R2, RZ, 0x3c, !PT ;  /* 0x000000020d0d7212 */ /* 0x000fe200078e3cff */
[----:B------:R-:W-:Y:S06]  /*2290*/  @P2 BRA `(.L_x_35) ;  /* 0xfffffff000982947 */ /* 0x000fec000383ffff */
[----:B------:R-:W-:Y:S01]  /*22a0*/  UIADD3 UR4, UPT, UPT, UR4, 0x18, URZ ;  /* 0x0000001804047890 */ /* 0x000fe2000fffe0ff */
[----:B------:R-:W-:-:S03]  /*22b0*/  SHF.L.U32 R2, R17, 0x1f, RZ ;  /* 0x0000001f11027819 */ /* 0x000fc600000006ff */
[----:B------:R-:W-:-:S09]  /*22c0*/  ULEA UR5, UR6, UR4, 0x3 ;  /* 0x0000000406057291 */ /* 0x000fd2000f8e18ff */
[----:B------:R-:W1:Y:S02]  /*22d0*/  SYNCS.PHASECHK.TRANS64.TRYWAIT P0, [UR5], R2 ;  /* 0x00000002ff0075a7 */ /* 0x000e640008001105 */
[----:B-1----:R-:W-:Y:S05]  /*22e0*/  @!P0 BRA `(.L_x_36) ;  /* 0x00000050008c8947 */ /* 0x002fea0003800000 */
.L_x_119:
[----:B------:R-:W-:-:S04]  /*22f0*/  UIADD3 UR6, UPT, UPT, UR6, 0x1, URZ ;  /* 0x0000000106067890 */ /* 0x000fc8000fffe0ff */
[----:B------:R-:W-:-:S04]  /*2300*/  UISETP.NE.AND UP0, UPT, UR6, 0x3, UPT ;  /* 0x000000030600788c */ /* 0x000fc8000bf05270 */
[----:B------:R-:W-:Y:S02]  /*2310*/  USEL UR7, URZ, 0x1, UP0 ;  /* 0x00000001ff077887 */ /* 0x000fe40008000000 */
[----:B------:R-:W-:-:S04]  /*2320*/  USEL UR6, UR6, URZ, UP0 ;  /* 0x000000ff06067287 */ /* 0x000fc80008000000 */
[----:B------:R-:W-:Y:S01]  /*2330*/  ULEA UR5, UR6, UR4, 0x3 ;  /* 0x0000000406057291 */ /* 0x000fe2000f8e18ff */
[----:B------:R-:W-:-:S04]  /*2340*/  LOP3.LUT R17, R17, UR7, RZ, 0x3c, !PT ;  /* 0x0000000711117c12 */ /* 0x000fc8000f8e3cff */
[----:B-1----:R-:W-:-:S04]  /*2350*/  SHF.L.U32 R2, R17, 0x1f, RZ ;  /* 0x0000001f11027819 */ /* 0x002fc800000006ff */
[----:B------:R-:W1:Y:S02]  /*2360*/  SYNCS.PHASECHK.TRANS64.TRYWAIT P0, [UR5], R2 ;  /* 0x00000002ff0075a7 */ /* 0x000e640008001105 */
[----:B-1----:R-:W-:Y:S05]  /*2370*/  @!P0 BRA `(.L_x_37) ;  /* 0x0000005000808947 */ /* 0x002fea0003800000 */
.L_x_121:
[----:B------:R-:W-:-:S04]  /*2380*/  UIADD3 UR6, UPT, UPT, UR6, 0x1, URZ ;  /* 0x0000000106067890 */ /* 0x000fc8000fffe0ff */
[----:B------:R-:W-:-:S04]  /*2390*/  UISETP.NE.AND UP0, UPT, UR6, 0x3, UPT ;  /* 0x000000030600788c */ /* 0x000fc8000bf05270 */
[----:B------:R-:W-:Y:S02]  /*23a0*/  USEL UR5, URZ, 0x1, UP0 ;  /* 0x00000001ff057887 */ /* 0x000fe40008000000 */
[----:B------:R-:W-:-:S04]  /*23b0*/  USEL UR6, UR6, URZ, UP0 ;  /* 0x000000ff06067287 */ /* 0x000fc80008000000 */
[----:B------:R-:W-:Y:S01]  /*23c0*/  ULEA UR6, UR6, UR4, 0x3 ;  /* 0x0000000406067291 */ /* 0x000fe2000f8e18ff */
[----:B-1----:R-:W-:-:S04]  /*23d0*/  LOP3.LUT R2, R17, UR5, RZ, 0x3c, !PT ;  /* 0x0000000511027c12 */ /* 0x002fc8000f8e3cff */
[----:B------:R-:W-:Y:S01]  /*23e0*/  SHF.L.U32 R2, R2, 0x1f, RZ ;  /* 0x0000001f02027819 */ /* 0x000fe200000006ff */
[----:B----4-:R-:W-:-:S07]  /*23f0*/  IMAD.U32 R0, RZ, RZ, UR6 ;  /* 0x00000006ff007e24 */ /* 0x010fce000f8e00ff */
.L_x_38:
[----:B-1----:R1:W2:Y:S02]  /*2400*/  SYNCS.PHASECHK.TRANS64.TRYWAIT P0, [R0+URZ], R2 ;  /* 0x00000002000075a7 */ /* 0x0022a400080011ff */
[----:B--2---:R-:W-:Y:S05]  /*2410*/  @!P0 NANOSLEEP.SYNCS 0x989680 ;  /* 0x009896800000895d */ /* 0x004fea0003900000 */
[----:B------:R-:W2:Y:S02]  /*2420*/  @!P0 SYNCS.PHASECHK.TRANS64 P0, [R0+URZ], R2 ;  /* 0x00000002000085a7 */ /* 0x000ea400080010ff */
[----:B--2---:R-:W-:Y:S05]  /*2430*/  @P0 EXIT ;  /* 0x000000000000094d */ /* 0x004fea0003800000 */
[----:B------:R-:W-:Y:S05]  /*2440*/  BRA `(.L_x_38) ;  /* 0xfffffffc00ec7947 */ /* 0x000fea000383ffff */
.L_x_17:
[----:B------:R-:W-:-:S04]  /*2450*/  UISETP.NE.AND UP1, UPT, UR37, URZ, UPT ;  /* 0x000000ff2500728c */ /* 0x000fc8000bf25270 */
[----:B------:R-:W-:-:S09]  /*2460*/  UISETP.NE.OR UP1, UPT, UR8, 0x1, UP1 ;  /* 0x000000010800788c */ /* 0x000fd20008f25670 */
[----:B------:R-:W-:Y:S05]  /*2470*/  BRA.U UP1, `(.L_x_39) ;  /* 0x0000000501487547 */ /* 0x000fea000b800000 */
[----:B------:R-:W-:Y:S01]  /*2480*/  ISETP.NE.AND P2, PT, R2, RZ, PT ;  /* 0x000000ff0200720c */ /* 0x000fe20003f45270 */
[----:B------:R-:W-:Y:S01]  /*2490*/  IMAD.MOV.U32 R12, RZ, RZ, 0x1 ;  /* 0x00000001ff0c7424 */ /* 0x000fe200078e00ff */
[----:B------:R-:W-:Y:S02]  /*24a0*/  CS2R R10, SRZ ;  /* 0x00000000000a7805 */ /* 0x000fe4000001ff00 */
[----:B------:R-:W-:Y:S01]  /*24b0*/  CS2R R8, SRZ ;  /* 0x0000000000087805 */ /* 0x000fe2000001ff00 */
[----:B------:R-:W-:Y:S01]  /*24c0*/  UMOV UR4, 0x400 ;  /* 0x0000040000047882 */ /* 0x000fe20000000000 */
[----:B------:R-:W-:Y:S01]  /*24d0*/  UMOV UR6, URZ ;  /* 0x000000ff00067c82 */ /* 0x000fe20008000000 */
[----:B------:R-:W-:-:S12]  /*24e0*/  ULEA UR37, UR37, UR4, 0x18 ;  /* 0x0000000425257291 */ /* 0x000fd8000f8ec0ff */
.L_x_43:
[----:B------:R-:W-:Y:S02]  /*24f0*/  LEA R0, R8, UR37, 0x3 ;  /* 0x0000002508007c11 */ /* 0x000fe4000f8e18ff */
[----:B------:R-:W-:-:S03]  /*2500*/  SHF.L.U32 R4, R9, 0x1f, RZ ;  /* 0x0000001f09047819 */ /* 0x000fc600000006ff */
[----:B------:R-:W-:Y:S01]  /*2510*/  VIADD R5, R0, 0xe0 ;  /* 0x000000e000057836 */ /* 0x000fe20000000000 */
[----:B------:R-:W1:Y:S02]  /*2520*/  SYNCS.PHASECHK.TRANS64.TRYWAIT P0, [R0+URZ+0xd0], R4 ;  /* 0x0000d004000075a7 */ /* 0x000e6400080011ff */
[----:B-1----:R-:W-:Y:S05]  /*2530*/  @!P0 BRA `(.L_x_40) ;  /* 0x0000005000288947 */ /* 0x002fea0003800000 */
.L_x_122:
[----:B------:R-:W-:Y:S01]  /*2540*/  ULEA UR5, UR6, UR37, 0x3 ;  /* 0x0000002506057291 */ /* 0x000fe2000f8e18ff */
[----:B-1----:R-:W-:Y:S01]  /*2550*/  PRMT R0, RZ, 0x654, R5 ;  /* 0x00000654ff007816 */ /* 0x002fe20000000005 */
[----:B------:R-:W-:Y:S01]  /*2560*/  @!P2 IMAD.MOV.U32 R4, RZ, RZ, 0x10 ;  /* 0x00000010ff04a424 */ /* 0x000fe200078e00ff */
[----:B------:R-:W-:Y:S01]  /*2570*/  SHF.L.U32 R5, R12, 0x1f, RZ ;  /* 0x0000001f0c057819 */ /* 0x000fe200000006ff */
[----:B------:R-:W-:Y:S01]  /*2580*/  UIADD3 UR4, UPT, UPT, UR5, 0x70, URZ ;  /* 0x0000007005047890 */ /* 0x000fe2000fffe0ff */
[----:B------:R1:W-:Y:S05]  /*2590*/  SYNCS.ARRIVE.TRANS64.RED.A1T0 RZ, [R0+URZ], RZ ;  /* 0x000000ff00ff79a7 */ /* 0x0003ea00081004ff */
[----:B------:R-:W-:Y:S01]  /*25a0*/  IMAD.U32 R6, RZ, RZ, UR4 ;  /* 0x00000004ff067e24 */ /* 0x000fe2000f8e00ff */
[----:B------:R-:W2:Y:S04]  /*25b0*/  SYNCS.PHASECHK.TRANS64.TRYWAIT P0, [UR5+0x80], R5 ;  /* 0x00008005ff0075a7 */ /* 0x000ea80008001105 */
[----:B------:R-:W-:Y:S01]  /*25c0*/  PRMT R6, R2, 0x654, R6 ;  /* 0x0000065402067816 */ /* 0x000fe20000000006 */
[----:B-12---:R-:W-:Y:S06]  /*25d0*/  @!P0 BRA `(.L_x_41) ;  /* 0x0000005000148947 */ /* 0x006fec0003800000 */
.L_x_124:
[----:B------:R-:W-:Y:S01]  /*25e0*/  ULEA UR4, UR6, UR37, 0x4 ;  /* 0x0000002506047291 */ /* 0x000fe2000f8e20ff */
[----:B------:R-:W-:Y:S01]  /*25f0*/  SEL R3, R6, R3, !P2 ;  /* 0x0000000306037207 */ /* 0x000fe20005000000 */
[----:B------:R-:W-:Y:S01]  /*2600*/  UIADD3 UR5, UPT, UPT, UR5, 0x70, URZ ;  /* 0x0000007005057890 */ /* 0x000fe2000fffe0ff */
[----:B-1----:R-:W-:Y:S01]  /*2610*/  LEA R0, R11, UR37, 0x3 ;  /* 0x000000250b007c11 */ /* 0x002fe2000f8e18ff */
[----:B------:R-:W-:Y:S01]  /*2620*/  UIADD3 UR4, UPT, UPT, UR4, 0x100, URZ ;  /* 0x0000010004047890 */ /* 0x000fe2000fffe0ff */
[----:B------:R1:W-:Y:S01]  /*2630*/  @!P2 SYNCS.ARRIVE.TRANS64.RED RZ, [R3+URZ], R4 ;  /* 0x0000000403ffa9a7 */ /* 0x0003e200080004ff */
[----:B------:R-:W-:Y:S01]  /*2640*/  UIADD3 UR6, UPT, UPT, UR6, 0x1, URZ ;  /* 0x0000000106067890 */ /* 0x000fe2000fffe0ff */
[----:B------:R-:W-:-:S03]  /*2650*/  VIADD R8, R8, 0x1 ;  /* 0x0000000108087836 */ /* 0x000fc60000000000 */
[----:B------:R-:W-:Y:S02]  /*2660*/  UISETP.NE.AND UP0, UPT, UR6, 0x2, UPT ;  /* 0x000000020600788c */ /* 0x000fe4000bf05270 */
[----:B------:R-:W-:Y:S01]  /*2670*/  ISETP.NE.AND P0, PT, R8, 0x2, PT ;  /* 0x000000020800780c */ /* 0x000fe20003f05270 */
[----:B------:R-:W-:Y:S06]  /*2680*/  UGETNEXTWORKID.BROADCAST [UR4], [UR5] ;  /* 0x00000000040073ca */ /* 0x000fec0008000100 */
[----:B------:R-:W-:Y:S02]  /*2690*/  USEL UR4, URZ, 0x1, UP0 ;  /* 0x00000001ff047887 */ /* 0x000fe40008000000 */
[----:B------:R-:W-:-:S04]  /*26a0*/  USEL UR6, UR6, URZ, UP0 ;  /* 0x000000ff06067287 */ /* 0x000fc80008000000 */
[----:B------:R-:W-:Y:S02]  /*26b0*/  LOP3.LUT R12, R12, UR4, RZ, 0x3c, !PT ;  /* 0x000000040c0c7c12 */ /* 0x000fe4000f8e3cff */
[----:B-1----:R-:W-:-:S04]  /*26c0*/  SHF.L.U32 R4, R10, 0x1f, RZ ;  /* 0x0000001f0a047819 */ /* 0x002fc800000006ff */
[----:B------:R-:W1:Y:S02]  /*26d0*/  SYNCS.PHASECHK.TRANS64.TRYWAIT P1, [R0+URZ+0x70], R4 ;  /* 0x00007004000075a7 */ /* 0x000e6400080211ff */
[----:B-1----:R-:W-:Y:S05]  /*26e0*/  @!P1 BRA `(.L_x_42) ;  /* 0x0000004c00e89947 */ /* 0x002fea0003800000 */
.L_x_125:
[C---:B-1----:R-:W-:Y:S01]  /*26f0*/  LEA R4, R11.reuse, UR37, 0x4 ;  /* 0x000000250b047c11 */ /* 0x042fe2000f8e20ff */
[----:B------:R-:W-:Y:S01]  /*2700*/  VIADD R0, R0, 0x80 ;  /* 0x0000008000007836 */ /* 0x000fe20000000000 */
[----:B------:R-:W-:Y:S01]  /*2710*/  SEL R8, R8, RZ, P0 ;  /* 0x000000ff08087207 */ /* 0x000fe20000000000 */
[----:B------:R-:W-:-:S03]  /*2720*/  VIADD R11, R11, 0x1 ;  /* 0x000000010b0b7836 */ /* 0x000fc60000000000 */
[----:B------:R-:W1:Y:S01]  /*2730*/  LDS.128 R4, [R4+0x100] ;  /* 0x0001000004047984 */ /* 0x000e620000000c00 */
[----:B------:R-:W-:Y:S02]  /*2740*/  PRMT R0, RZ, 0x654, R0 ;  /* 0x00000654ff007816 */ /* 0x000fe40000000000 */
[C---:B------:R-:W-:Y:S01]  /*2750*/  ISETP.NE.AND P1, PT, R11.reuse, 0x2, PT ;  /* 0x000000020b00780c */ /* 0x040fe20003f25270 */
[----:B------:R-:W-:Y:S01]  /*2760*/  @!PT LDS RZ, [RZ] ;  /* 0x00000000fffff984 */ /* 0x000fe20000000800 */
[----:B------:R-:W-:Y:S01]  /*2770*/  @!PT LDS RZ, [RZ] ;  /* 0x00000000fffff984 */ /* 0x000fe20000000800 */
[----:B------:R-:W-:Y:S01]  /*2780*/  @!PT LDS RZ, [RZ] ;  /* 0x00000000fffff984 */ /* 0x000fe20000000800 */
[----:B------:R-:W-:Y:S01]  /*2790*/  @!PT LDS RZ, [RZ] ;  /* 0x00000000fffff984 */ /* 0x000fe20000000800 */
[----:B------:R2:W-:Y:S06]  /*27a0*/  MEMBAR.ALL.CTA ;  /* 0x0000000000007992 */ /* 0x0005ec0000008000 */
[----:B--2---:R-:W2:Y:S01]  /*27b0*/  FENCE.VIEW.ASYNC.S ;  /* 0x00000000000073c6 */ /* 0x004ea20000000000 */
[----:B------:R-:W-:Y:S01]  /*27c0*/  SEL R11, R11, RZ, P1 ;  /* 0x000000ff0b0b7207 */ /* 0x000fe20000800000 */
[----:B--2---:R2:W-:Y:S01]  /*27d0*/  SYNCS.ARRIVE.TRANS64.RED.A1T0 RZ, [R0+URZ], RZ ;  /* 0x000000ff00ff79a7 */ /* 0x0045e200081004ff */
[----:B-1----:R-:W-:-:S02]  /*27e0*/  LOP3.LUT P3, RZ, R6, 0x1, RZ, 0xc0, !PT ;  /* 0x0000000106ff7812 */ /* 0x002fc4000786c0ff */
[----:B------:R-:W-:-:S04]  /*27f0*/  SEL R4, RZ, 0x1, P1 ;  /* 0x00000001ff047807 */ /* 0x000fc80000800000 */
[----:B------:R-:W-:Y:S02]  /*2800*/  LOP3.LUT R10, R10, R4, RZ, 0x3c, !PT ;  /* 0x000000040a0a7212 */ /* 0x000fe400078e3cff */
[----:B--2---:R-:W-:-:S04]  /*2810*/  SEL R0, RZ, 0x1, P0 ;  /* 0x00000001ff007807 */ /* 0x004fc80000000000 */
[----:B------:R-:W-:Y:S01]  /*2820*/  LOP3.LUT R9, R9, R0, RZ, 0x3c, !PT ;  /* 0x0000000009097212 */ /* 0x000fe200078e3cff */
[----:B------:R-:W-:Y:S06]  /*2830*/  @P3 BRA `(.L_x_43) ;  /* 0xfffffffc002c3947 */ /* 0x000fec000383ffff */
[----:B------:R-:W-:Y:S01]  /*2840*/  ULEA UR5, UR6, UR37, 0x3 ;  /* 0x0000002506057291 */ /* 0x000fe2000f8e18ff */
[----:B------:R-:W-:-:S08]  /*2850*/  SHF.L.U32 R2, R12, 0x1f, RZ ;  /* 0x0000001f0c027819 */ /* 0x000fd000000006ff */
[----:B------:R-:W1:Y:S02]  /*2860*/  SYNCS.PHASECHK.TRANS64 P0, [UR5+0x80], R2 ;  /* 0x00008002ff0075a7 */ /* 0x000e640008001005 */
[----:B-1----:R-:W-:Y:S05]  /*2870*/  @P0 BRA `(.L_x_44) ;  /* 0x0000000000080947 */ /* 0x002fea0003800000 */
[----:B------:R-:W1:Y:S02]  /*2880*/  SYNCS.PHASECHK.TRANS64.TRYWAIT P0, [UR5+0x80], R2 ;  /* 0x00008002ff0075a7 */ /* 0x000e640008001105 */
[----:B-1----:R-:W-:Y:S05]  /*2890*/  @!P0 BRA `(.L_x_45) ;  /* 0x0000004c00908947 */ /* 0x002fea0003800000 */
.L_x_44:
[----:B------:R-:W-:-:S04]  /*28a0*/  UIADD3 UR4, UPT, UPT, UR6, 0x1, URZ ;  /* 0x0000000106047890 */ /* 0x000fc8000fffe0ff */
[----:B------:R-:W-:-:S04]  /*28b0*/  UISETP.NE.AND UP0, UPT, UR4, 0x2, UPT ;  /* 0x000000020400788c */ /* 0x000fc8000bf05270 */
[----:B------:R-:W-:Y:S02]  /*28c0*/  USEL UR7, URZ, 0x1, UP0 ;  /* 0x00000001ff077887 */ /* 0x000fe40008000000 */
[----:B------:R-:W-:-:S04]  /*28d0*/  USEL UR4, UR4, URZ, UP0 ;  /* 0x000000ff04047287 */ /* 0x000fc80008000000 */
[----:B------:R-:W-:Y:S01]  /*28e0*/  ULEA UR4, UR4, UR37, 0x3 ;  /* 0x0000002504047291 */ /* 0x000fe2000f8e18ff */
[----:B-1----:R-:W-:-:S04]  /*28f0*/  LOP3.LUT R2, R12, UR7, RZ, 0x3c, !PT ;  /* 0x000000070c027c12 */ /* 0x002fc8000f8e3cff */
[----:B------:R-:W-:-:S04]  /*2900*/  SHF.L.U32 R0, R2, 0x1f, RZ ;  /* 0x0000001f02007819 */ /* 0x000fc800000006ff */
[----:B------:R-:W1:Y:S02]  /*2910*/  SYNCS.PHASECHK.TRANS64 P0, [UR4+0x80], R0 ;  /* 0x00008000ff0075a7 */ /* 0x000e640008001004 */
[----:B-1----:R-:W-:Y:S05]  /*2920*/  @P0 EXIT ;  /* 0x000000000000094d */ /* 0x002fea0003800000 */
[----:B------:R-:W-:Y:S02]  /*2930*/  SHF.L.U32 R2, R2, 0x1f, RZ ;  /* 0x0000001f02027819 */ /* 0x000fe400000006ff */
[----:B------:R-:W-:-:S07]  /*2940*/  MOV R0, UR4 ;  /* 0x0000000400007c02 */ /* 0x000fce0008000f00 */
.L_x_46:
[----:B-1----:R1:W2:Y:S02]  /*2950*/  SYNCS.PHASECHK.TRANS64.TRYWAIT P0, [R0+URZ+0x80], R2 ;  /* 0x00008002000075a7 */ /* 0x0022a400080011ff */
[----:B--2---:R-:W-:Y:S05]  /*2960*/  @!P0 NANOSLEEP.SYNCS 0x989680 ;  /* 0x009896800000895d */ /* 0x004fea0003900000 */
[----:B------:R-:W2:Y:S02]  /*2970*/  @!P0 SYNCS.PHASECHK.TRANS64 P0, [R0+URZ+0x80], R2 ;  /* 0x00008002000085a7 */ /* 0x000ea400080010ff */
[----:B--2---:R-:W-:Y:S05]  /*2980*/  @P0 EXIT ;  /* 0x000000000000094d */ /* 0x004fea0003800000 */
[----:B------:R-:W-:Y:S05]  /*2990*/  BRA `(.L_x_46) ;  /* 0xfffffffc00ec7947 */ /* 0x000fea000383ffff */
.L_x_39:
[----:B------:R-:W-:-:S09]  /*29a0*/  UISETP.NE.AND UP1, UPT, UR8, URZ, UPT ;  /* 0x000000ff0800728c */ /* 0x000fd2000bf25270 */
[----:B------:R-:W-:Y:S05]  /*29b0*/  BRA.U UP1, `(.L_x_47) ;  /* 0x0000000d01b47547 */ /* 0x000fea000b800000 */
[----:B------:R-:W-:Y:S01]  /*29c0*/  UMOV UR4, 0x40 ;  /* 0x0000004000047882 */ /* 0x000fe20000000000 */
[----:B------:R-:W-:Y:S01]  /*29d0*/  NOP ;  /* 0x0000000000007918 */ /* 0x000fe20000000000 */
[----:B------:R-:W-:Y:S01]  /*29e0*/  ULEA UR4, UR37, UR4, 0x18 ;  /* 0x0000000425047291 */ /* 0x000fe2000f8ec0ff */
[----:B------:R-:W-:Y:S02]  /*29f0*/  UMOV UR5, 0x400 ;  /* 0x0000040000057882 */ /* 0x000fe40000000000 */
[----:B------:R-:W-:-:S06]  /*2a00*/  ULEA UR37, UR37, UR5, 0x18 ;  /* 0x0000000525257291 */ /* 0x000fcc000f8ec0ff */
[----:B------:R-:W1:Y:S02]  /*2a10*/  LDS.U8 R0, [UR4+0x1c] ;  /* 0x00001c04ff007984 */ /* 0x000e640008000000 */
[----:B-1----:R-:W-:-:S13]  /*2a20*/  ISETP.NE.AND P0, PT, R0, RZ, PT ;  /* 0x000000ff0000720c */ /* 0x002fda0003f05270 */
[----:B------:R-:W-:Y:S05]  /*2a30*/  @P0 BRA `(.L_x_48) ;  /* 0x0000000000580947 */ /* 0x000fea0003800000 */
[----:B------:R-:W-:-:S13]  /*2a40*/  ELECT P0, URZ, PT ;  /* 0x0000000000ff782f */ /* 0x000fda0003800000 */
[----:B------:R-:W-:Y:S05]  /*2a50*/  @!P0 BRA `(.L_x_49) ;  /* 0x0000000000608947 */ /* 0x000fea0003800000 */
[----:B------:R-:W-:Y:S01]  /*2a60*/  UMOV UR5, 0x10 ;  /* 0x0000001000057882 */ /* 0x000fe20000000000 */
[----:B------:R-:W-:Y:S01]  /*2a70*/  HFMA2 R0, -RZ, RZ, 0, 5.9604644775390625e-08 ;  /* 0x00000001ff007431 */ /* 0x000fe200000001ff */
[----:B------:R-:W-:-:S03]  /*2a80*/  MOV R2, 0xffff ;  /* 0x0000ffff00027802 */ /* 0x000fc60000000f00 */
[----:B------:R-:W-:Y:S04]  /*2a90*/  DEPBAR.LE SB1, 0x36 ;  /* 0x00009d800000791a */ /* 0x000fe80000000000 */
[----:B------:R-:W1:Y:S02]  /*2aa0*/  UTCATOMSWS.FIND_AND_SET.ALIGN UP0, UR5, UR5 ;  /* 0x00000005000575e3 */ /* 0x000e640008000800 */
[----:B-1----:R-:W-:Y:S01]  /*2ab0*/  MOV R3, UR5 ;  /* 0x0000000500037c02 */ /* 0x002fe20008000f00 */
[----:B------:R-:W-:Y:S06]  /*2ac0*/  BRA.U UP0, `(.L_x_50) ;  /* 0x0000000100187547 */ /* 0x000fec000b800000 */
.L_x_51:
[----:B------:R-:W-:Y:S05]  /*2ad0*/  NANOSLEEP 0x64 ;  /* 0x000000640000795d */ /* 0x000fea0003800000 */
[----:B------:R-:W-:-:S05]  /*2ae0*/  UMOV UR5, 0x10 ;  /* 0x0000001000057882 */ /* 0x000fca0000000000 */
[----:B------:R-:W-:Y:S04]  /*2af0*/  DEPBAR.LE SB1, 0x36 ;  /* 0x00009d800000791a */ /* 0x000fe80000000000 */
[----:B------:R-:W1:Y:S02]  /*2b00*/  UTCATOMSWS.FIND_AND_SET.ALIGN UP0, UR5, UR5 ;  /* 0x00000005000575e3 */ /* 0x000e640008000800 */
[----:B-1----:R-:W-:Y:S01]  /*2b10*/  MOV R3, UR5 ;  /* 0x0000000500037c02 */ /* 0x002fe20008000f00 */
[----:B------:R-:W-:Y:S05]  /*2b20*/  BRA.U !UP0, `(.L_x_51) ;  /* 0xfffffffd08e87547 */ /* 0x000fea000b83ffff */
.L_x_50:
[-C--:B------:R-:W-:Y:S02]  /*2b30*/  SHF.L.U32 R2, R2, R3.reuse, RZ ;  /* 0x0000000302027219 */ /* 0x080fe400000006ff */
[----:B------:R-:W-:Y:S01]  /*2b40*/  SHF.L.U32 R0, R0, R3, RZ ;  /* 0x0000000300007219 */ /* 0x000fe200000006ff */
[----:B------:R-:W-:Y:S02]  /*2b50*/  IMAD.SHL.U32 R3, R3, 0x20, RZ ;  /* 0x0000002003037824 */ /* 0x000fe400078e00ff */
[----:B------:R1:W-:Y:S04]  /*2b60*/  ATOMS.OR RZ, [UR4+0x14], R2 ;  /* 0x00001402ffff798c */ /* 0x0003e8000b000004 */
[----:B------:R1:W-:Y:S04]  /*2b70*/  ATOMS.OR RZ, [UR4+0x18], R0 ;  /* 0x00001800ffff798c */ /* 0x0003e8000b000004 */
[----:B------:R1:W-:Y:S01]  /*2b80*/  STS [UR37+0x120], R3 ;  /* 0x00012003ff007988 */ /* 0x0003e20008000825 */
[----:B------:R-:W-:Y:S05]  /*2b90*/  BRA `(.L_x_49) ;  /* 0x0000000000107947 */ /* 0x000fea0003800000 */
.L_x_48:
[----:B------:R-:W-:Y:S02]  /*2ba0*/  MOV R0, 0xffffffff ;  /* 0xffffffff00007802 */ /* 0x000fe40000000f00 */
[----:B------:R-:W-:-:S03]  /*2bb0*/  MOV R2, 0x2be0 ;  /* 0x00002be000027802 */ /* 0x000fc60000000f00 */
[----:B------:R1:W-:Y:S04]  /*2bc0*/  STS [UR37+0x120], R0 ;  /* 0x00012000ff007988 */ /* 0x0003e80008000825 */
[----:B-1-3-5:R-:W-:Y:S05]  /*2bd0*/  CALL.REL.NOINC `($__internal_1_$__cuda_sm10x_tcgen05_guardrail_trap_phase_invalid_during_alloc) ;  /* 0x0000005000647944 */ /* 0x02afea0003c00000 */
.L_x_49:
[----:B------:R-:W-:Y:S05]  /*2be0*/  WARPSYNC.ALL ;  /* 0x0000000000007948 */ /* 0x000fea0003800000 */
[----:B------:R-:W2:Y:S01]  /*2bf0*/  S2UR UR5, SR_CgaCtaId ;  /* 0x00000000000579c3 */ /* 0x000ea20000008800 */
[----:B------:R-:W-:Y:S01]  /*2c00*/  UMOV UR4, 0x400 ;  /* 0x0000040000047882 */ /* 0x000fe20000000000 */
[----:B------:R-:W-:-:S06]  /*2c10*/  NOP ;  /* 0x0000000000007918 */ /* 0x000fcc0000000000 */
[----:B------:R-:W-:Y:S06]  /*2c20*/  BAR.ARV 0x6, 0xa0 ;  /* 0x0182800000007b1d */ /* 0x000fec0000002000 */
[----:B------:R-:W4:Y:S01]  /*2c30*/  LDCU UR7, c[0x0][0x38c] ;  /* 0x00007180ff0777ac */ /* 0x000f220008000800 */
[----:B------:R-:W-:Y:S01]  /*2c40*/  IMAD.MOV.U32 R11, RZ, RZ, 0x1 ;  /* 0x00000001ff0b7424 */ /* 0x000fe200078e00ff */
[----:B------:R-:W-:Y:S01]  /*2c50*/  CS2R R8, SRZ ;  /* 0x0000000000087805 */ /* 0x000fe2000001ff00 */
[----:B------:R-:W-:Y:S01]  /*2c60*/  IMAD.MOV.U32 R10, RZ, RZ, RZ ;  /* 0x000000ffff0a7224 */ /* 0x000fe200078e00ff */
[----:B------:R-:W3:Y:S01]  /*2c70*/  LDCU UR6, c[0x0][0x38c] ;  /* 0x00007180ff0677ac */ /* 0x000ee20008000800 */
[----:B------:R-:W-:Y:S01]  /*2c80*/  UMOV UR15, URZ ;  /* 0x000000ff000f7c82 */ /* 0x000fe20008000000 */
[----:B------:R-:W-:Y:S01]  /*2c90*/  UMOV UR14, URZ ;  /* 0x000000ff000e7c82 */ /* 0x000fe20008000000 */
[----:B--2---:R-:W-:Y:S01]  /*2ca0*/  ULEA UR5, UR5, UR4, 0x18 ;  /* 0x0000000405057291 */ /* 0x004fe2000f8ec0ff */
[----:B------:R-:W-:Y:S01]  /*2cb0*/  UMOV UR24, 0x0 ;  /* 0x0000000000187882 */ /* 0x000fe20000000000 */
[----:B------:R-:W-:-:S02]  /*2cc0*/  UMOV UR25, 0x8100010 ;  /* 0x0810001000197882 */ /* 0x000fc40000000000 */
[----:B------:R-:W-:Y:S02]  /*2cd0*/  UIADD3 UR10, UPT, UPT, UR5, 0x6400, URZ ;  /* 0x00006400050a7890 */ /* 0x000fe4000fffe0ff */
[----:B------:R-:W-:Y:S02]  /*2ce0*/  UIADD3 UR11, UPT, UPT, UR5, 0x12400, URZ ;  /* 0x00012400050b7890 */ /* 0x000fe4000fffe0ff */
[----:B----4-:R-:W-:Y:S01]  /*2cf0*/  UIADD3 UR7, UPT, UPT, UR7, 0x3f, URZ ;  /* 0x0000003f07077890 */ /* 0x010fe2000fffe0ff */
[----:B-1----:R-:W1:Y:S01]  /*2d00*/  LDS R0, [UR5+0x120] ;  /* 0x00012005ff007984 */ /* 0x002e620008000800 */
[----:B------:R-:W-:Y:S02]  /*2d10*/  USHF.R.U32.HI UR10, URZ, 0x4, UR10 ;  /* 0x00000004ff0a7899 */ /* 0x000fe4000801160a */
[----:B------:R-:W-:Y:S02]  /*2d20*/  USHF.R.S32.HI UR4, URZ, 0x1f, UR7 ;  /* 0x0000001fff047899 */ /* 0x000fe40008011407 */
[----:B------:R-:W-:-:S02]  /*2d30*/  USHF.R.U32.HI UR11, URZ, 0x4, UR11 ;  /* 0x00000004ff0b7899 */ /* 0x000fc4000801160b */
[----:B------:R-:W-:Y:S02]  /*2d40*/  ULEA.HI UR4, UR4, UR7, URZ, 0x6 ;  /* 0x0000000704047291 */ /* 0x000fe4000f8f30ff */
[----:B------:R-:W-:Y:S02]  /*2d50*/  ULOP3.LUT UR10, UR10, 0x3fff, URZ, 0xc0, !UPT ;  /* 0x00003fff0a0a7892 */ /* 0x000fe4000f8ec0ff */
[----:B------:R-:W-:Y:S02]  /*2d60*/  USHF.R.S32.HI UR4, URZ, 0x6, UR4 ;  /* 0x00000006ff047899 */ /* 0x000fe40008011404 */
[----:B------:R-:W-:Y:S02]  /*2d70*/  ULOP3.LUT UR11, UR11, 0x3fff, URZ, 0xc0, !UPT ;  /* 0x00003fff0b0b7892 */ /* 0x000fe4000f8ec0ff */
[----:B------:R-:W-:Y:S01]  /*2d80*/  UISETP.LT.AND UP0, UPT, UR4, 0x1, UPT ;  /* 0x000000010400788c */ /* 0x000fe2000bf01270 */
[----:B------:R-:W-:Y:S01]  /*2d90*/  UMOV UR22, 0x0 ;  /* 0x0000000000167882 */ /* 0x000fe20000000000 */
[----:B------:R-:W-:-:S02]  /*2da0*/  UMOV UR23, 0x8100010 ;  /* 0x0810001000177882 */ /* 0x000fc40000000000 */
[----:B------:R-:W-:Y:S02]  /*2db0*/  USEL UR9, UR4, 0x1, !UP0 ;  /* 0x0000000104097887 */ /* 0x000fe4000c000000 */
[----:B------:R-:W-:Y:S02]  /*2dc0*/  ULOP3.LUT UR10, UR10, 0x10000, URZ, 0xfc, !UPT ;  /* 0x000100000a0a7892 */ /* 0x000fe4000f8efcff */
[----:B------:R-:W-:Y:S02]  /*2dd0*/  ULOP3.LUT UR11, UR11, 0x10000, URZ, 0xfc, !UPT ;  /* 0x000100000b0b7892 */ /* 0x000fe4000f8efcff */
[----:B------:R-:W-:Y:S02]  /*2de0*/  UIADD3 UR9, UPT, UPT, -UR9, URZ, URZ ;  /* 0x000000ff09097290 */ /* 0x000fe4000fffe1ff */
[----:B---3--:R-:W-:Y:S01]  /*2df0*/  UISETP.GE.AND UP3, UPT, UR6, 0x1, UPT ;  /* 0x000000010600788c */ /* 0x008fe2000bf66270 */
[----:B------:R-:W-:Y:S01]  /*2e00*/  UMOV UR20, 0x0 ;  /* 0x0000000000147882 */ /* 0x000fe20000000000 */
[----:B------:R-:W-:Y:S01]  /*2e10*/  UMOV UR21, 0x8100010 ;  /* 0x0810001000157882 */ /* 0x000fe20000000000 */
[----:B------:R-:W-:Y:S01]  /*2e20*/  UMOV UR18, 0x0 ;  /* 0x0000000000127882 */ /* 0x000fe20000000000 */
[----:B------:R-:W-:Y:S01]  /*2e30*/  UMOV UR19, 0x8100010 ;  /* 0x0810001000137882 */ /* 0x000fe20000000000 */
[----:B-1----:R-:W-:-:S15]  /*2e40*/  R2UR UR16, R0 ;  /* 0x00000000001072ca */ /* 0x002fde00000e0000 */
.L_x_58:
[----:B------:R-:W-:Y:S02]  /*2e50*/  LEA R0, R10, UR5, 0x3 ;  /* 0x000000050a007c11 */ /* 0x000fe4000f8e18ff */
[----:B------:R-:W-:Y:S02]  /*2e60*/  SHF.L.U32 R2, R9, 0x1f, RZ ;  /* 0x0000001f09027819 */ /* 0x000fe400000006ff */
[----:B------:R-:W-:Y:S01]  /*2e70*/  PLOP3.LUT P0, PT, PT, PT, UP3, 0x80, 0x8 ;  /* 0x000000000008781c */ /* 0x000fe20003f0f038 */
[----:B------:R-:W-:Y:S01]  /*2e80*/  VIADD R3, R0, 0x80 ;  /* 0x0000008000037836 */ /* 0x000fe20000000000 */
[----:B-1----:R-:W1:Y:S02]  /*2e90*/  SYNCS.PHASECHK.TRANS64.TRYWAIT P1, [R0+URZ+0x70], R2 ;  /* 0x00007002000075a7 */ /* 0x002e6400080211ff */
[----:B-1-3--:R-:W-:Y:S09]  /*2ea0*/  @!P1 BRA `(.L_x_52) ;  /* 0x0000004800249947 */ /* 0x00aff20003800000 */
.L_x_127:
[----:B------:R-:W-:Y:S01]  /*2eb0*/  LEA R4, R10, UR5, 0x4 ;  /* 0x000000050a047c11 */ /* 0x000fe2000f8e20ff */
[----:B------:R-:W-:Y:S01]  /*2ec0*/  @UP3 ULEA UR6, UR14, UR5, 0x3 ;  /* 0x000000050e063291 */ /* 0x000fe2000f8e18ff */
[----:B------:R-:W-:Y:S01]  /*2ed0*/  PLOP3.LUT P2, PT, PT, PT, PT, 0x80, 0x8 ;  /* 0x000000000008781c */ /* 0x000fe20003f4f070 */
[----:B------:R-:W-:Y:S01]  /*2ee0*/  ULEA UR7, UR15, UR5, 0x3 ;  /* 0x000000050f077291 */ /* 0x000fe2000f8e18ff */
[----:B------:R-:W-:Y:S01]  /*2ef0*/  PRMT R3, RZ, 0x654, R3 ;  /* 0x00000654ff037816 */ /* 0x000fe20000000003 */
[----:B------:R-:W-:Y:S01]  /*2f00*/  ULEA UR8, UR15, UR16, 0x6 ;  /* 0x000000100f087291 */ /* 0x000fe2000f8e30ff */
[----:B------:R-:W2:Y:S01]  /*2f10*/  LDS.128 R4, [R4+0x100] ;  /* 0x0001000004047984 */ /* 0x000ea20000000c00 */
[----:B-1----:R-:W-:Y:S02]  /*2f20*/  @P0 SHF.L.U32 R2, R8, 0x1f, RZ ;  /* 0x0000001f08020819 */ /* 0x002fe400000006ff */
[----:B------:R-:W-:Y:S01]  /*2f30*/  SHF.L.U32 R0, R11, 0x1f, RZ ;  /* 0x0000001f0b007819 */ /* 0x000fe200000006ff */
[----:B------:R-:W-:Y:S01]  /*2f40*/  @!PT LDS RZ, [RZ] ;  /* 0x00000000fffff984 */ /* 0x000fe20000000800 */
[----:B------:R-:W-:Y:S01]  /*2f50*/  @!PT LDS RZ, [RZ] ;  /* 0x00000000fffff984 */ /* 0x000fe20000000800 */
[----:B------:R-:W-:Y:S01]  /*2f60*/  @!PT LDS RZ, [RZ] ;  /* 0x00000000fffff984 */ /* 0x000fe20000000800 */
[----:B------:R-:W-:Y:S01]  /*2f70*/  @!PT LDS RZ, [RZ] ;  /* 0x00000000fffff984 */ /* 0x000fe20000000800 */
[----:B------:R1:W-:Y:S06]  /*2f80*/  MEMBAR.ALL.CTA ;  /* 0x0000000000007992 */ /* 0x0003ec0000008000 */
[----:B-1----:R-:W1:Y:S02]  /*2f90*/  FENCE.VIEW.ASYNC.S ;  /* 0x00000000000073c6 */ /* 0x002e640000000000 */
[----:B-1----:R1:W-:Y:S01]  /*2fa0*/  SYNCS.ARRIVE.TRANS64.RED.A1T0 RZ, [R3+URZ], RZ ;  /* 0x000000ff03ff79a7 */ /* 0x0023e200081004ff */
[----:B------:R1:W3:Y:S01]  /*2fb0*/  @P0 SYNCS.PHASECHK.TRANS64.TRYWAIT P2, [UR6], R2 ;  /* 0x00000002ff0005a7 */ /* 0x0002e20008041106 */
[----:B--2---:R-:W-:Y:S01]  /*2fc0*/  LOP3.LUT P1, RZ, R6, 0x1, RZ, 0xc0, !PT ;  /* 0x0000000106ff7812 */ /* 0x004fe2000782c0ff */
[----:B------:R-:W2:Y:S02]  /*2fd0*/  SYNCS.PHASECHK.TRANS64.TRYWAIT P0, [UR7+0xb0], R0 ;  /* 0x0000b000ff0075a7 */ /* 0x000ea40008001107 */
[----:B-123--:R-:W-:Y:S10]  /*2fe0*/  @!P0 BRA `(.L_x_53) ;  /* 0x0000004400e88947 */ /* 0x00eff40003800000 */
.L_x_129:
[----:B------:R-:W-:Y:S01]  /*2ff0*/  IADD3 R10, PT, PT, R10, 0x1, RZ ;  /* 0x000000010a0a7810 */ /* 0x000fe20007ffe0ff */
[----:B------:R-:W-:Y:S06]  /*3000*/  BRA.U !UP3, `(.L_x_54) ;  /* 0x000000010bc07547 */ /* 0x000fec000b800000 */
[----:B------:R-:W-:Y:S01]  /*3010*/  UPLOP3.LUT UP4, UPT, UPT, UPT, UPT, 0x40, 0x4 ;  /* 0x000000000004789c */ /* 0x000fe20003f8e870 */
[----:B------:R-:W-:Y:S01]  /*3020*/  UMOV UR13, UR9 ;  /* 0x00000009000d7c82 */ /* 0x000fe20008000000 */
[----:B------:R-:W-:Y:S01]  /*3030*/  UMOV UR12, UR4 ;  /* 0x00000004000c7c82 */ /* 0x000fe20008000000 */
[----:B------:R-:W-:-:S08]  /*3040*/  UMOV UR17, UR14 ;  /* 0x0000000e00117c82 */ /* 0x000fd00008000000 */
.L_x_57:
[----:B------:R-:W-:Y:S02]  /*3050*/  UIADD3 UR13, UPT, UPT, UR13, 0x1, URZ ;  /* 0x000000010d0d7890 */ /* 0x000fe4000fffe0ff */
[----:B--2---:R-:W-:Y:S02]  /*3060*/  ULEA UR6, UR17, UR5, 0x3 ;  /* 0x0000000511067291 */ /* 0x004fe4000f8e18ff */
[----:B------:R-:W-:Y:S01]  /*3070*/  UISETP.NE.AND UP0, UPT, UR13, URZ, UPT ;  /* 0x000000ff0d00728c */ /* 0x000fe2000bf05270 */
[----:B---3--:R-:W-:Y:S10]  /*3080*/  @P2 BRA `(.L_x_55) ;  /* 0x00000000000c2947 */ /* 0x008ff40003800000 */
[----:B-1----:R-:W-:Y:S04]  /*3090*/  SHF.L.U32 R2, R8, 0x1f, RZ ;  /* 0x0000001f08027819 */ /* 0x002fe800000006ff */
[----:B------:R-:W1:Y:S02]  /*30a0*/  SYNCS.PHASECHK.TRANS64.TRYWAIT P0, [UR6], R2 ;  /* 0x00000002ff0075a7 */ /* 0x000e640008001106 */
[----:B-1----:R-:W-:Y:S05]  /*30b0*/  @!P0 BRA `(.L_x_56) ;  /* 0x0000004400cc8947 */ /* 0x002fea0003800000 */
.L_x_55:
[----:B------:R-:W-:Y:S01]  /*30c0*/  UISETP.NE.AND UP1, UPT, UR12, 0x1, UPT ;  /* 0x000000010c00788c */ /* 0x000fe2000bf25270 */
[----:B------:R-:W-:Y:S01]  /*30d0*/  PLOP3.LUT P2, PT, PT, PT, PT, 0x80, 0x8 ;  /* 0x000000000008781c */ /* 0x000fe20003f4f070 */
[----:B------:R-:W-:Y:S02]  /*30e0*/  UIADD3 UR14, UPT, UPT, UR17, 0x1, URZ ;  /* 0x00000001110e7890 */ /* 0x000fe4000fffe0ff */
[----:B------:R-:W-:Y:S02]  /*30f0*/  ULEA UR28, UR17, UR11, 0x9 ;  /* 0x0000000b111c7291 */ /* 0x000fe4000f8e48ff */
[----:B------:R-:W-:Y:S01]  /*3100*/  UISETP.NE.AND UP2, UPT, UR14, 0x3, UPT ;  /* 0x000000030e00788c */ /* 0x000fe2000bf45270 */
[----:B------:R-:W-:Y:S01]  /*3110*/  PLOP3.LUT P0, PT, PT, PT, UP1, 0x80, 0x8 ;  /* 0x000000000008781c */ /* 0x000fe20003f0f018 */
[----:B------:R-:W-:Y:S02]  /*3120*/  UIADD3 UR40, UPT, UPT, UR28, 0x2, URZ ;  /* 0x000000021c287890 */ /* 0x000fe4000fffe0ff */
[----:B------:R-:W-:Y:S02]  /*3130*/  USEL UR27, URZ, 0x1, UP2 ;  /* 0x00000001ff1b7887 */ /* 0x000fe40009000000 */
[----:B------:R-:W-:Y:S02]  /*3140*/  USEL UR14, UR14, URZ, UP2 ;  /* 0x000000ff0e0e7287 */ /* 0x000fe40009000000 */
[----:B------:R-:W-:Y:S02]  /*3150*/  UIADD3 UR36, UPT, UPT, UR28, 0x4, URZ ;  /* 0x000000041c247890 */ /* 0x000fe4000fffe0ff */
[----:B------:R-:W-:Y:S01]  /*3160*/  @UP1 ULEA UR26, UR14, UR5, 0x3 ;  /* 0x000000050e1a1291 */ /* 0x000fe2000f8e18ff */
[----:B------:R-:W-:Y:S01]  /*3170*/  LOP3.LUT R8, R8, UR27, RZ, 0x3c, !PT ;  /* 0x0000001b08087c12 */ /* 0x000fe2000f8e3cff */
[----:B------:R-:W-:Y:S02]  /*3180*/  UIADD3 UR32, UPT, UPT, UR28, 0x6, URZ ;  /* 0x000000061c207890 */ /* 0x000fe4000fffe0ff */
[----:B------:R-:W-:Y:S01]  /*3190*/  UIADD3 UR6, UPT, UPT, UR6, 0x18, URZ ;  /* 0x0000001806067890 */ /* 0x000fe2000fffe0ff */
[----:B-1----:R-:W-:Y:S01]  /*31a0*/  @P0 SHF.L.U32 R0, R8, 0x1f, RZ ;  /* 0x0000001f08000819 */ /* 0x002fe200000006ff */
[----:B------:R-:W-:Y:S01]  /*31b0*/  UIADD3 UR12, UPT, UPT, UR12, -0x1, URZ ;  /* 0xffffffff0c0c7890 */ /* 0x000fe2000fffe0ff */
[----:B------:R-:W-:Y:S02]  /*31c0*/  UMOV UR29, 0x40004040 ;  /* 0x40004040001d7882 */ /* 0x000fe40000000000 */
[----:B------:R2:W3:Y:S01]  /*31d0*/  @P0 SYNCS.PHASECHK.TRANS64.TRYWAIT P2, [UR26], R0 ;  /* 0x00000000ff0005a7 */ /* 0x0004e2000804111a */
[----:B------:R-:W-:Y:S01]  /*31e0*/  ULEA UR26, UR17, UR10, 0xa ;  /* 0x0000000a111a7291 */ /* 0x000fe2000f8e50ff */
[----:B------:R-:W-:Y:S01]  /*31f0*/  UMOV UR27, 0x40004040 ;  /* 0x40004040001b7882 */ /* 0x000fe20000000000 */
[----:B------:R-:W-:Y:S02]  /*3200*/  UMOV UR41, 0x40004040 ;  /* 0x4000404000297882 */ /* 0x000fe40000000000 */
[----:B------:R-:W-:Y:S02]  /*3210*/  UIADD3 UR38, UPT, UPT, UR26, 0x2, URZ ;  /* 0x000000021a267890 */ /* 0x000fe4000fffe0ff */
[----:B------:R-:W-:Y:S02]  /*3220*/  UIADD3 UR34, UPT, UPT, UR26, 0x4, URZ ;  /* 0x000000041a227890 */ /* 0x000fe4000fffe0ff */
[----:B------:R-:W-:Y:S01]  /*3230*/  UIADD3 UR30, UPT, UPT, UR26, 0x6, URZ ;  /* 0x000000061a1e7890 */ /* 0x000fe2000fffe0ff */
[----:B------:R2:W-:Y:S01]  /*3240*/  UTCHMMA gdesc[UR26], gdesc[UR28], tmem[UR8], tmem[UR24], idesc[UR25], UP4 ;  /* 0x00ff181c1a0075ea */ /* 0x0005e2000a000008 */
[----:B------:R-:W-:Y:S01]  /*3250*/  UPLOP3.LUT UP4, UPT, UPT, UPT, UPT, 0x80, 0x8 ;  /* 0x000000000008789c */ /* 0x000fe20003f8f070 */
[----:B------:R-:W-:Y:S01]  /*3260*/  UMOV UR39, 0x40004040 ;  /* 0x4000404000277882 */ /* 0x000fe20000000000 */
[----:B------:R-:W-:Y:S01]  /*3270*/  UMOV UR37, 0x40004040 ;  /* 0x4000404000257882 */ /* 0x000fe20000000000 */
[----:B------:R2:W-:Y:S01]  /*3280*/  UTCHMMA gdesc[UR38], gdesc[UR40], tmem[UR8], tmem[UR22], idesc[UR23], UPT ;  /* 0x00ff1628260075ea */ /* 0x0005e2000b800008 */
[----:B------:R-:W-:Y:S01]  /*3290*/  UMOV UR35, 0x40004040 ;  /* 0x4000404000237882 */ /* 0x000fe20000000000 */
[----:B------:R-:W-:Y:S01]  /*32a0*/  UMOV UR33, 0x40004040 ;  /* 0x4000404000217882 */ /* 0x000fe20000000000 */
[----:B------:R-:W-:Y:S01]  /*32b0*/  UMOV UR31, 0x40004040 ;  /* 0x40004040001f7882 */ /* 0x000fe20000000000 */
[----:B------:R2:W-:Y:S01]  /*32c0*/  UTCHMMA gdesc[UR34], gdesc[UR36], tmem[UR8], tmem[UR20], idesc[UR21], UPT ;  /* 0x00ff1424220075ea */ /* 0x0005e2000b800008 */
[----:B------:R2:W-:Y:S01]  /*32d0*/  UTCHMMA gdesc[UR30], gdesc[UR32], tmem[UR8], tmem[UR18], idesc[UR19], UPT ;  /* 0x00ff12201e0075ea */ /* 0x0005e2000b800008 */
[----:B------:R2:W-:Y:S01]  /*32e0*/  UTCBAR [UR6], URZ ;  /* 0x000000ff060073e9 */ /* 0x0005e200080000ff */
[----:B------:R-:W-:Y:S01]  /*32f0*/  UMOV UR17, UR14 ;  /* 0x0000000e00117c82 */ /* 0x000fe20008000000 */
[----:B------:R-:W-:Y:S05]  /*3300*/  BRA.U UP0, `(.L_x_57) ;  /* 0xfffffffd00507547 */ /* 0x000fea000b83ffff */
.L_x_54:
[----:B------:R-:W-:Y:S01]  /*3310*/  UIADD3 UR15, UPT, UPT, UR15, 0x1, URZ ;  /* 0x000000010f0f7890 */ /* 0x000fe2000fffe0ff */
[C---:B------:R-:W-:Y:S01]  /*3320*/  ISETP.NE.AND P0, PT, R10.reuse, 0x2, PT ;  /* 0x000000020a00780c */ /* 0x040fe20003f05270 */
[----:B------:R-:W-:Y:S02]  /*3330*/  UIADD3 UR7, UPT, UPT, UR7, 0x90, URZ ;  /* 0x0000009007077890 */ /* 0x000fe4000fffe0ff */
[----:B------:R-:W-:Y:S01]  /*3340*/  UISETP.NE.AND UP0, UPT, UR15, 0x4, UPT ;  /* 0x000000040f00788c */ /* 0x000fe2000bf05270 */
[----:B-12---:R-:W-:Y:S02]  /*3350*/  SEL R0, RZ, 0x1, P0 ;  /* 0x00000001ff007807 */ /* 0x006fe40000000000 */
[----:B------:R-:W-:Y:S01]  /*3360*/  SEL R10, R10, RZ, P0 ;  /* 0x000000ff0a0a7207 */ /* 0x000fe20000000000 */
[----:B------:R-:W-:Y:S01]  /*3370*/  USEL UR6, URZ, 0x1, UP0 ;  /* 0x00000001ff067887 */ /* 0x000fe20008000000 */
[----:B------:R-:W-:Y:S01]  /*3380*/  LOP3.LUT R9, R9, R0, RZ, 0x3c, !PT ;  /* 0x0000000009097212 */ /* 0x000fe200078e3cff */
[----:B------:R-:W-:Y:S01]  /*3390*/  USEL UR15, UR15, URZ, UP0 ;  /* 0x000000ff0f0f7287 */ /* 0x000fe20008000000 */
[----:B------:R1:W-:Y:S03]  /*33a0*/  UTCBAR [UR7], URZ ;  /* 0x000000ff070073e9 */ /* 0x0003e600080000ff */
[----:B------:R-:W-:Y:S01]  /*33b0*/  LOP3.LUT R11, R11, UR6, RZ, 0x3c, !PT ;  /* 0x000000060b0b7c12 */ /* 0x000fe2000f8e3cff */
[----:B------:R-:W-:Y:S07]  /*33c0*/  @P1 BRA `(.L_x_58) ;  /* 0xfffffff800a01947 */ /* 0x000fee000383ffff */
[----:B------:R-:W2:Y:S01]  /*33d0*/  S2UR UR4, SR_CgaCtaId ;  /* 0x00000000000479c3 */ /* 0x000ea20000008800 */
[----:B------:R-:W-:Y:S01]  /*33e0*/  ELECT P0, URZ, PT ;  /* 0x0000000000ff782f */ /* 0x000fe20003800000 */
[----:B------:R-:W-:Y:S01]  /*33f0*/  IMAD.MOV.U32 R0, RZ, RZ, 0x1 ;  /* 0x00000001ff007424 */ /* 0x000fe200078e00ff */
[----:B------:R-:W-:Y:S01]  /*3400*/  UIADD3 UR5, UPT, UPT, UR5, 0xb0, URZ ;  /* 0x000000b005057890 */ /* 0x000fe2000fffe0ff */
[----:B------:R-:W-:Y:S01]  /*3410*/  SHF.L.U32 R2, R11, 0x1f, RZ ;  /* 0x0000001f0b027819 */ /* 0x000fe200000006ff */
[----:B------:R-:W-:-:S03]  /*3420*/  UMOV UR6, 0x40 ;  /* 0x0000004000067882 */ /* 0x000fc60000000000 */
[----:B------:R-:W-:Y:S01]  /*3430*/  UVIRTCOUNT.DEALLOC.SMPOOL 0x80 ;  /* 0x000000800000784c */ /* 0x000fe20000000000 */
[----:B--2---:R-:W-:Y:S02]  /*3440*/  ULEA UR4, UR4, UR6, 0x18 ;  /* 0x0000000604047291 */ /* 0x004fe4000f8ec0ff */
[----:B------:R-:W-:-:S07]  /*3450*/  ULEA UR6, UR15, UR5, 0x3 ;  /* 0x000000050f067291 */ /* 0x000fce000f8e18ff */
[----:B------:R2:W-:Y:S02]  /*3460*/  @P0 STS.U8 [UR4+0x1c], R0 ;  /* 0x00001c00ff000988 */ /* 0x0005e40008000004 */
[----:B------:R-:W4:Y:S02]  /*3470*/  SYNCS.PHASECHK.TRANS64.TRYWAIT P0, [UR6], R2 ;  /* 0x00000002ff0075a7 */ /* 0x000f240008001106 */
[----:B--2-4-:R-:W-:Y:S05]  /*3480*/  @!P0 BRA `(.L_x_59) ;  /* 0x0000004000f08947 */ /* 0x014fea0003800000 */
.L_x_132:
[----:B-1----:R-:W-:-:S04]  /*3490*/  UIADD3 UR7, UPT, UPT, UR15, 0x1, URZ ;  /* 0x000000010f077890 */ /* 0x002fc8000fffe0ff */
[----:B------:R-:W-:-:S04]  /*34a0*/  UISETP.NE.AND UP0, UPT, UR7, 0x4, UPT ;  /* 0x000000040700788c */ /* 0x000fc8000bf05270 */
[----:B------:R-:W-:Y:S02]  /*34b0*/  USEL UR8, URZ, 0x1, UP0 ;  /* 0x00000001ff087887 */ /* 0x000fe40008000000 */
[----:B------:R-:W-:-:S04]  /*34c0*/  USEL UR7, UR7, URZ, UP0 ;  /* 0x000000ff07077287 */ /* 0x000fc80008000000 */
[----:B------:R-:W-:Y:S01]  /*34d0*/  ULEA UR6, UR7, UR5, 0x3 ;  /* 0x0000000507067291 */ /* 0x000fe2000f8e18ff */
[----:B--2---:R-:W-:-:S04]  /*34e0*/  LOP3.LUT R2, R11, UR8, RZ, 0x3c, !PT ;  /* 0x000000080b027c12 */ /* 0x004fc8000f8e3cff */
[----:B------:R-:W-:-:S04]  /*34f0*/  SHF.L.U32 R3, R2, 0x1f, RZ ;  /* 0x0000001f02037819 */ /* 0x000fc800000006ff */
[----:B------:R-:W1:Y:S02]  /*3500*/  SYNCS.PHASECHK.TRANS64.TRYWAIT P0, [UR6], R3 ;  /* 0x00000003ff0075a7 */ /* 0x000e640008001106 */
[----:B-1----:R-:W-:Y:S05]  /*3510*/  @!P0 BRA `(.L_x_60) ;  /* 0x0000004000e48947 */ /* 0x002fea0003800000 */
.L_x_134:
        /* <DEDUP_REMOVED lines=9> */
.L_x_136:
[----:B------:R-:W-:-:S04]  /*35b0*/  UIADD3 UR7, UPT, UPT, UR7, 0x1, URZ ;  /* 0x0000000107077890 */ /* 0x000fc8000fffe0ff */
[----:B------:R-:W-:-:S04]  /*35c0*/  UISETP.NE.AND UP0, UPT, UR7, 0x4, UPT ;  /* 0x000000040700788c */ /* 0x000fc8000bf05270 */
[----:B------:R-:W-:Y:S02]  /*35d0*/  USEL UR6, URZ, 0x1, UP0 ;  /* 0x00000001ff067887 */ /* 0x000fe40008000000 */
[----:B------:R-:W-:-:S04]  /*35e0*/  USEL UR7, UR7, URZ, UP0 ;  /* 0x000000ff07077287 */ /* 0x000fc80008000000 */
[----:B------:R-:W-:Y:S01]  /*35f0*/  ULEA UR7, UR7, UR5, 0x3 ;  /* 0x0000000507077291 */ /* 0x000fe2000f8e18ff */
[----:B------:R-:W-:-:S04]  /*3600*/  LOP3.LUT R2, R2, UR6, RZ, 0x3c, !PT ;  /* 0x0000000602027c12 */ /* 0x000fc8000f8e3cff */
[----:B------:R-:W-:-:S04]  /*3610*/  SHF.L.U32 R2, R2, 0x1f, RZ ;  /* 0x0000001f02027819 */ /* 0x000fc800000006ff */
[----:B------:R-:W2:Y:S02]  /*3620*/  SYNCS.PHASECHK.TRANS64.TRYWAIT P0, [UR7], R2 ;  /* 0x00000002ff0075a7 */ /* 0x000ea40008001107 */
[----:B--2---:R-:W-:Y:S05]  /*3630*/  @!P0 BRA `(.L_x_62) ;  /* 0x0000004000cc8947 */ /* 0x004fea0003800000 */
.L_x_138:
[----:B------:R-:W-:Y:S01]  /*3640*/  NOP ;  /* 0x0000000000007918 */ /* 0x000fe20000000000 */
[----:B-1----:R-:W1:Y:S01]  /*3650*/  LDS R0, [UR4+0x14] ;  /* 0x00001404ff007984 */ /* 0x002e620008000800 */
[----:B------:R-:W-:Y:S01]  /*3660*/  ULOP3.LUT UR6, UR16, 0xffff, URZ, 0xc0, !UPT ;  /* 0x0000ffff10067892 */ /* 0x000fe2000f8ec0ff */
[----:B------:R-:W-:Y:S01]  /*3670*/  UMOV UR8, 0xffff ;  /* 0x0000ffff00087882 */ /* 0x000fe20000000000 */
[----:B------:R-:W-:Y:S02]  /*3680*/  UMOV UR5, 0x1 ;  /* 0x0000000100057882 */ /* 0x000fe40000000000 */
[----:B------:R-:W-:-:S04]  /*3690*/  USHF.R.U32.HI UR6, URZ, 0x5, UR6 ;  /* 0x00000005ff067899 */ /* 0x000fc80008011606 */
[----:B------:R-:W-:Y:S02]  /*36a0*/  USHF.L.U32 UR8, UR8, UR6, URZ ;  /* 0x0000000608087299 */ /* 0x000fe400080006ff */
[----:B------:R-:W-:-:S04]  /*36b0*/  USHF.L.U32 UR5, UR5, UR6, URZ ;  /* 0x0000000605057299 */ /* 0x000fc800080006ff */
[----:B-1----:R-:W-:-:S04]  /*36c0*/  LOP3.LUT R0, R0, UR8, RZ, 0xc0, !PT ;  /* 0x0000000800007c12 */ /* 0x002fc8000f8ec0ff */
[----:B------:R-:W-:-:S13]  /*36d0*/  ISETP.NE.AND P0, PT, R0, UR8, PT ;  /* 0x0000000800007c0c */ /* 0x000fda000bf05270 */
[----:B------:R-:W-:Y:S05]  /*36e0*/  @P0 BRA `(.L_x_63) ;  /* 0x0000000000580947 */ /* 0x000fea0003800000 */
[----:B------:R-:W1:Y:S02]  /*36f0*/  LDS R0, [UR4+0x18] ;  /* 0x00001804ff007984 */ /* 0x000e640008000800 */
[----:B-1----:R-:W-:-:S04]  /*3700*/  LOP3.LUT R0, R0, UR5, RZ, 0xc0, !PT ;  /* 0x0000000500007c12 */ /* 0x002fc8000f8ec0ff */
[----:B------:R-:W-:-:S13]  /*3710*/  ISETP.NE.AND P0, PT, R0, UR5, PT ;  /* 0x0000000500007c0c */ /* 0x000fda000bf05270 */
[----:B------:R-:W-:Y:S05]  /*3720*/  @P0 BRA `(.L_x_64) ;  /* 0x00000000003c0947 */ /* 0x000fea0003800000 */
[----:B------:R-:W1:Y:S01]  /*3730*/  S2R R2, SR_LANEID ;  /* 0x0000000000027919 */ /* 0x000e620000000000 */
[----:B------:R-:W-:Y:S01]  /*3740*/  ULOP3.LUT UR8, URZ, UR8, URZ, 0x33, !UPT ;  /* 0x00000008ff087292 */ /* 0x000fe2000f8e33ff */
[----:B------:R-:W-:Y:S02]  /*3750*/  VOTEU.ANY UR7, UPT, PT ;  /* 0x0000000000077886 */ /* 0x000fe400038e0100 */
[----:B------:R-:W-:-:S03]  /*3760*/  UFLO.U32 UR7, UR7 ;  /* 0x00000007000772bd */ /* 0x000fc600080e0000 */
[----:B------:R-:W-:-:S04]  /*3770*/  IMAD.U32 R0, RZ, RZ, UR8 ;  /* 0x00000008ff007e24 */ /* 0x000fc8000f8e00ff */
[----:B------:R2:W4:Y:S02]  /*3780*/  REDUX UR6, R0 ;  /* 0x00000000000673c4 */ /* 0x0005240000000000 */
[----:B------:R1:W-:Y:S02]  /*3790*/  UTCATOMSWS.AND URZ, UR8 ;  /* 0x0000000800ff79e3 */ /* 0x0003e40008000000 */
[----:B-1----:R-:W-:Y:S02]  /*37a0*/  ISETP.EQ.U32.AND P0, PT, R2, UR7, PT ;  /* 0x0000000702007c0c */ /* 0x002fe4000bf02070 */
[----:B--2---:R-:W-:Y:S02]  /*37b0*/  LOP3.LUT R0, RZ, UR5, RZ, 0x33, !PT ;  /* 0x00000005ff007c12 */ /* 0x004fe4000f8e33ff */
[----:B----4-:R-:W-:Y:S02]  /*37c0*/  MOV R2, UR6 ;  /* 0x0000000600027c02 */ /* 0x010fe40008000f00 */
[----:B------:R-:W1:Y:S07]  /*37d0*/  REDUX UR5, R0 ;  /* 0x00000000000573c4 */ /* 0x000e6e0000000000 */
[----:B------:R2:W-:Y:S01]  /*37e0*/  @P0 ATOMS.AND RZ, [UR4+0x14], R2 ;  /* 0x00001402ffff098c */ /* 0x0005e2000a800004 */
[----:B-1----:R-:W-:-:S05]  /*37f0*/  IMAD.U32 R0, RZ, RZ, UR5 ;  /* 0x00000005ff007e24 */ /* 0x002fca000f8e00ff */
[----:B------:R2:W-:Y:S01]  /*3800*/  @P0 ATOMS.AND RZ, [UR4+0x18], R0 ;  /* 0x00001800ffff098c */ /* 0x0005e2000a800004 */
[----:B------:R-:W-:Y:S05]  /*3810*/  BRA `(.L_x_65) ;  /* 0x0000000000147947 */ /* 0x000fea0003800000 */
.L_x_64:
[----:B------:R-:W-:Y:S02]  /*3820*/  MOV R2, 0x3840 ;  /* 0x0000384000027802 */ /* 0x000fe40000000f00 */
[----:B---3-5:R-:W-:Y:S05]  /*3830*/  CALL.REL.NOINC `($__internal_0_$__cuda_sm10x_tcgen05_guardrail_trap_col_being_dealloced_not_returned_by_alloc) ;  /* 0x0000004400407944 */ /* 0x028fea0003c00000 */
[----:B------:R-:W-:Y:S05]  /*3840*/  BRA `(.L_x_65) ;  /* 0x0000000000087947 */ /* 0x000fea0003800000 */
.L_x_63:
[----:B------:R-:W-:Y:S02]  /*3850*/  MOV R2, 0x3870 ;  /* 0x0000387000027802 */ /* 0x000fe40000000f00 */
[----:B---3-5:R-:W-:Y:S05]  /*3860*/  CALL.REL.NOINC `($__internal_2_$__cuda_sm10x_tcgen05_guardrail_trap_unallocated_columns_being_dealloced) ;  /* 0x00000044004c7944 */ /* 0x028fea0003c00000 */
.L_x_65:
[----:B------:R-:W-:Y:S01]  /*3870*/  NOP ;  /* 0x0000000000007918 */ /* 0x000fe20000000000 */
[----:B------:R-:W-:Y:S05]  /*3880*/  EXIT ;  /* 0x000000000000794d */ /* 0x000fea0003800000 */
.L_x_47:
[----:B------:R-:W-:-:S09]  /*3890*/  UISETP.NE.OR UP2, UPT, UR8, 0x3, !UP2 ;  /* 0x000000030800788c */ /* 0x000fd2000d745670 */
[----:B------:R-:W-:Y:S05]  /*38a0*/  BRA.U UP2, `(.L_x_66) ;  /* 0x0000000d02b07547 */ /* 0x000fea000b800000 */
[----:B------:R-:W1:Y:S01]  /*38b0*/  LDC R0, c[0x0][0xb30] ;  /* 0x0002cc00ff007b82 */ /* 0x000e620000000800 */
[----:B------:R-:W2:Y:S01]  /*38c0*/  LDCU.64 UR8, c[0x0][0x888] ;  /* 0x00011100ff0877ac */ /* 0x000ea20008000a00 */
[----:B------:R-:W-:Y:S02]  /*38d0*/  HFMA2 R27, -RZ, RZ, 0, 0 ;  /* 0x00000000ff1b7431 */ /* 0x000fe400000001ff */
[----:B------:R-:W-:Y:S01]  /*38e0*/  IMAD.MOV.U32 R29, RZ, RZ, 0x1 ;  /* 0x00000001ff1d7424 */ /* 0x000fe200078e00ff */
[----:B------:R-:W-:Y:S01]  /*38f0*/  MOV R25, 0x2000 ;  /* 0x0000200000197802 */ /* 0x000fe20000000f00 */
[----:B------:R-:W4:Y:S01]  /*3900*/  LDCU.64 UR4, c[0x0][0x890] ;  /* 0x00011200ff0477ac */ /* 0x000f220008000a00 */
[----:B------:R-:W-:Y:S01]  /*3910*/  IMAD.MOV.U32 R28, RZ, RZ, RZ ;  /* 0x000000ffff1c7224 */ /* 0x000fe200078e00ff */
[----:B------:R-:W3:Y:S01]  /*3920*/  LDC R24, c[0x0][0x370] ;  /* 0x0000dc00ff187b82 */ /* 0x000ee20000000800 */
[----:B------:R-:W-:Y:S01]  /*3930*/  UMOV UR7, 0x400 ;  /* 0x0000040000077882 */ /* 0x000fe20000000000 */
[----:B------:R-:W-:-:S02]  /*3940*/  UPLOP3.LUT UP1, UPT, UPT, UPT, UPT, 0x40, 0x4 ;  /* 0x000000000004789c */ /* 0x000fc40003f2e870 */
[----:B------:R-:W-:Y:S01]  /*3950*/  ULEA UR7, UR37, UR7, 0x18 ;  /* 0x0000000725077291 */ /* 0x000fe2000f8ec0ff */
[----:B------:R-:W-:-:S03]  /*3960*/  UMOV UR13, URZ ;  /* 0x000000ff000d7c82 */ /* 0x000fc60008000000 */
[----:B------:R-:W3:Y:S01]  /*3970*/  LDC R3, c[0x0][0xb0c] ;  /* 0x0002c300ff037b82 */ /* 0x000ee20000000800 */
[----:B--2---:R-:W-:Y:S02]  /*3980*/  UISETP.NE.U32.AND UP3, UPT, UR8, URZ, UPT ;  /* 0x000000ff0800728c */ /* 0x004fe4000bf65070 */
[----:B----4-:R-:W-:-:S05]  /*3990*/  UISETP.NE.U32.AND UP4, UPT, UR4, URZ, UPT ;  /* 0x000000ff0400728c */ /* 0x010fca000bf85070 */
[----:B------:R-:W2:Y:S01]  /*39a0*/  LDC R18, c[0x0][0xb20] ;  /* 0x0002c800ff127b82 */ /* 0x000ea20000000800 */
[----:B-1----:R-:W-:Y:S01]  /*39b0*/  ISETP.NE.AND P1, PT, R0, 0x1, PT ;  /* 0x000000010000780c */ /* 0x002fe20003f25270 */
[----:B------:R-:W-:Y:S02]  /*39c0*/  UISETP.NE.AND.EX UP3, UPT, UR9, URZ, UPT, UP3 ;  /* 0x000000ff0900728c */ /* 0x000fe4000bf65330 */
[----:B------:R-:W-:-:S04]  /*39d0*/  UISETP.NE.AND.EX UP4, UPT, UR5, URZ, UPT, UP4 ;  /* 0x000000ff0500728c */ /* 0x000fc8000bf85340 */
[----:B------:R-:W1:Y:S08]  /*39e0*/  LDC.64 R30, c[0x0][0x348] ;  /* 0x0000d200ff1e7b82 */ /* 0x000e700000000a00 */
[----:B------:R-:W4:Y:S08]  /*39f0*/  LDC.64 R16, c[0x0][0xb10] ;  /* 0x0002c400ff107b82 */ /* 0x000f300000000a00 */
[----:B------:R-:W1:Y:S08]  /*3a00*/  LDC.64 R6, c[0x0][0xb18] ;  /* 0x0002c600ff067b82 */ /* 0x000e700000000a00 */
[----:B------:R-:W1:Y:S08]  /*3a10*/  LDC.64 R4, c[0x0][0xb28] ;  /* 0x0002ca00ff047b82 */ /* 0x000e700000000a00 */
[----:B--23--:R-:W1:Y:S02]  /*3a20*/  LDC R19, c[0x0][0x374] ;  /* 0x0000dd00ff137b82 */ /* 0x00ce640000000800 */
.L_x_75:
[C---:B------:R-:W-:Y:S02]  /*3a30*/  LEA R0, R28.reuse, UR7, 0x3 ;  /* 0x000000071c007c11 */ /* 0x040fe4000f8e18ff */
[----:B------:R-:W-:Y:S02]  /*3a40*/  SHF.L.U32 R2, R27, 0x1f, RZ ;  /* 0x0000001f1b027819 */ /* 0x000fe400000006ff */
[----:B------:R-:W-:Y:S02]  /*3a50*/  LEA R20, R28, UR7, 0x4 ;  /* 0x000000071c147c11 */ /* 0x000fe4000f8e20ff */
[----:B--2---:R-:W2:Y:S02]  /*3a60*/  SYNCS.PHASECHK.TRANS64.TRYWAIT P0, [R0+URZ+0x70], R2 ;  /* 0x00007002000075a7 */ /* 0x004ea400080011ff */
[----:B--2---:R-:W-:Y:S05]  /*3a70*/  @!P0 BRA `(.L_x_67) ;  /* 0x0000003c00d48947 */ /* 0x004fea0003800000 */
.L_x_139:
[----:B------:R-:W-:Y:S01]  /*3a80*/  ISETP.GE.AND P0, PT, R40, 0x1, PT ;  /* 0x000000012800780c */ /* 0x000fe20003f06270 */
[----:B------:R-:W3:Y:S01]  /*3a90*/  LDS.128 R20, [R20+0x100] ;  /* 0x0001000014147984 */ /* 0x000ee20000000c00 */
[----:B--2---:R-:W-:Y:S01]  /*3aa0*/  VIADD R0, R0, 0x80 ;  /* 0x0000008000007836 */ /* 0x004fe20000000000 */
[----:B------:R-:W-:Y:S01]  /*3ab0*/  @!PT LDS RZ, [RZ] ;  /* 0x00000000fffff984 */ /* 0x000fe20000000800 */
[----:B------:R-:W-:Y:S01]  /*3ac0*/  @!PT LDS RZ, [RZ] ;  /* 0x00000000fffff984 */ /* 0x000fe20000000800 */
[----:B------:R-:W-:Y:S01]  /*3ad0*/  @!PT LDS RZ, [RZ] ;  /* 0x00000000fffff984 */ /* 0x000fe20000000800 */
[----:B------:R-:W-:Y:S01]  /*3ae0*/  @!PT LDS RZ, [RZ] ;  /* 0x00000000fffff984 */ /* 0x000fe20000000800 */
[----:B------:R2:W-:Y:S06]  /*3af0*/  MEMBAR.ALL.CTA ;  /* 0x0000000000007992 */ /* 0x0005ec0000008000 */
[----:B--2---:R-:W2:Y:S01]  /*3b00*/  FENCE.VIEW.ASYNC.S ;  /* 0x00000000000073c6 */ /* 0x004ea20000000000 */
[----:B------:R-:W-:Y:S04]  /*3b10*/  PRMT R0, RZ, 0x654, R0 ;  /* 0x00000654ff007816 */ /* 0x000fe80000000000 */
[----:B--2---:R2:W-:Y:S01]  /*3b20*/  SYNCS.ARRIVE.TRANS64.RED.A1T0 RZ, [R0+URZ], RZ ;  /* 0x000000ff00ff79a7 */ /* 0x0045e200081004ff */
[----:B---3--:R-:W-:Y:S11]  /*3b30*/  LOP3.LUT P3, RZ, R22, 0x1, RZ, 0xc0, !PT ;  /* 0x0000000116ff7812 */ /* 0x008ff6000786c0ff */
[----:B------:R-:W-:Y:S02]  /*3b40*/  @!UPT UIADD3 URZ, UPT, UPT, URZ, URZ, URZ ;  /* 0x000000fffffff290 */ /* 0x000fe4000fffe0ff */
[----:B------:R-:W-:Y:S02]  /*3b50*/  @P3 MOV R11, R20 ;  /* 0x00000014000b3202 */ /* 0x000fe40000000f00 */
[----:B------:R-:W-:Y:S01]  /*3b60*/  @P3 LOP3.LUT R10, R21, 0xffff, RZ, 0xc0, !PT ;  /* 0x0000ffff150a3812 */ /* 0x000fe200078ec0ff */
[----:B--2---:R-:W-:Y:S06]  /*3b70*/  @!P0 BRA `(.L_x_68) ;  /* 0x0000000000a48947 */ /* 0x004fec0003800000 */
[-C--:B-1----:R-:W-:Y:S01]  /*3b80*/  IMAD.HI.U32 R0, R19, R7.reuse, RZ ;  /* 0x0000000713007227 */ /* 0x082fe200078e00ff */
[----:B------:R-:W-:Y:S02]  /*3b90*/  ISETP.NE.AND P0, PT, R6, 0x1, PT ;  /* 0x000000010600780c */ /* 0x000fe40003f05270 */
[----:B------:R-:W-:Y:S01]  /*3ba0*/  ISETP.NE.AND P2, PT, R40, 0x1, PT ;  /* 0x000000012800780c */ /* 0x000fe20003f45270 */
[----:B----4-:R-:W-:Y:S01]  /*3bb0*/  IMAD.HI.U32 R9, R24, R16, RZ ;  /* 0x0000001018097227 */ /* 0x010fe200078e00ff */
[----:B------:R-:W-:Y:S02]  /*3bc0*/  SHF.R.U32.HI R0, RZ, R18, R0 ;  /* 0x00000012ff007219 */ /* 0x000fe40000011600 */
[----:B------:R-:W-:Y:S01]  /*3bd0*/  ISETP.NE.AND P4, PT, R3, 0x1, PT ;  /* 0x000000010300780c */ /* 0x000fe20003f85270 */
[----:B------:R-:W-:Y:S01]  /*3be0*/  IMAD.HI.U32 R13, R10, R7, RZ ;  /* 0x000000070a0d7227 */ /* 0x000fe200078e00ff */
[----:B------:R-:W-:Y:S02]  /*3bf0*/  SHF.R.U32.HI R9, RZ, R17, R9 ;  /* 0x00000011ff097219 */ /* 0x000fe40000011609 */
[----:B------:R-:W-:Y:S01]  /*3c00*/  SEL R0, R19, R0, !P0 ;  /* 0x0000000013007207 */ /* 0x000fe20004000000 */
[----:B------:R-:W-:Y:S01]  /*3c10*/  IMAD.HI.U32 R12, R11, R16, RZ ;  /* 0x000000100b0c7227 */ /* 0x000fe200078e00ff */
[----:B------:R-:W-:Y:S03]  /*3c20*/  SEL R9, R24, R9, !P4 ;  /* 0x0000000918097207 */ /* 0x000fe60006000000 */
[-C--:B------:R-:W-:Y:S01]  /*3c30*/  IMAD.HI.U32 R8, R0, R4.reuse, RZ ;  /* 0x0000000400087227 */ /* 0x080fe200078e00ff */
[----:B------:R-:W-:Y:S03]  /*3c40*/  SHF.R.U32.HI R12, RZ, R17, R12 ;  /* 0x00000011ff0c7219 */ /* 0x000fe6000001160c */
[----:B------:R-:W-:Y:S01]  /*3c50*/  IMAD.HI.U32 R2, R9, R4, RZ ;  /* 0x0000000409027227 */ /* 0x000fe200078e00ff */
[-C--:B------:R-:W-:Y:S02]  /*3c60*/  @P2 SHF.R.U32.HI R0, RZ, R5.reuse, R8 ;  /* 0x00000005ff002219 */ /* 0x080fe40000011608 */
[----:B------:R-:W-:Y:S02]  /*3c70*/  SHF.R.U32.HI R8, RZ, R18, R13 ;  /* 0x00000012ff087219 */ /* 0x000fe4000001160d */
[----:B------:R-:W-:Y:S01]  /*3c80*/  @P2 SHF.R.U32.HI R9, RZ, R5, R2 ;  /* 0x00000005ff092219 */ /* 0x000fe20000011602 */
[----:B------:R-:W-:Y:S01]  /*3c90*/  IMAD R0, R40, R0, RZ ;  /* 0x0000000028007224 */ /* 0x000fe200078e02ff */
[----:B------:R-:W-:Y:S02]  /*3ca0*/  SEL R8, R10, R8, !P0 ;  /* 0x000000080a087207 */ /* 0x000fe40004000000 */
[----:B------:R-:W-:Y:S01]  /*3cb0*/  SEL R2, R11, R12, !P4 ;  /* 0x0000000c0b027207 */ /* 0x000fe20006000000 */
[----:B------:R-:W-:Y:S01]  /*3cc0*/  IMAD R12, R40, R9, RZ ;  /* 0x00000009280c7224 */ /* 0x000fe200078e02ff */
[C---:B------:R-:W-:Y:S01]  /*3cd0*/  ISETP.GE.AND P0, PT, R8.reuse, R0, PT ;  /* 0x000000000800720c */ /* 0x040fe20003f06270 */
[----:B------:R-:W-:Y:S03]  /*3ce0*/  IMAD.HI.U32 R0, R8, R4, RZ ;  /* 0x0000000408007227 */ /* 0x000fe600078e00ff */
[----:B------:R-:W-:Y:S02]  /*3cf0*/  ISETP.GE.OR P0, PT, R2, R12, P0 ;  /* 0x0000000c0200720c */ /* 0x000fe40000706670 */
[-C--:B------:R-:W-:Y:S04]  /*3d00*/  SHF.R.U32.HI R0, RZ, R5.reuse, R0 ;  /* 0x00000005ff007219 */ /* 0x080fe80000011600 */
[----:B------:R-:W-:Y:S05]  /*3d10*/  SEL R13, R8, R0, !P2 ;  /* 0x00000000080d7207 */ /* 0x000fea0005000000 */
[----:B------:R-:W-:Y:S02]  /*3d20*/  IMAD.MOV R12, RZ, RZ, -R13 ;  /* 0x000000ffff0c7224 */ /* 0x000fe400078e0a0d */
[----:B------:R-:W-:Y:S04]  /*3d30*/  @!P0 IMAD.HI.U32 R0, R2, R4, RZ ;  /* 0x0000000402008227 */ /* 0x000fe800078e00ff */
[----:B------:R-:W-:Y:S01]  /*3d40*/  IMAD R12, R40, R12, R8 ;  /* 0x0000000c280c7224 */ /* 0x000fe200078e0208 */
[----:B------:R-:W-:Y:S04]  /*3d50*/  @!P0 SHF.R.U32.HI R0, RZ, R5, R0 ;  /* 0x00000005ff008219 */ /* 0x000fe80000011600 */
[----:B------:R-:W-:Y:S04]  /*3d60*/  @!P0 SEL R0, R2, R0, !P2 ;  /* 0x0000000002008207 */ /* 0x000fe80005000000 */
[----:B------:R-:W-:Y:S01]  /*3d70*/  @!P0 IADD3 R13, PT, PT, R13, -R0, RZ ;  /* 0x800000000d0d8210 */ /* 0x000fe20007ffe0ff */
[----:B------:R-:W-:Y:S01]  /*3d80*/  @!P0 IMAD R0, R9, R12, R0 ;  /* 0x0000000c09008224 */ /* 0x000fe200078e0200 */
[----:B------:R-:W-:Y:S01]  /*3d90*/  IADD3 R9, PT, PT, -R8, RZ, RZ ;  /* 0x000000ff08097210 */ /* 0x000fe20007ffe1ff */
[--C-:B------:R-:W-:Y:S02]  /*3da0*/  IMAD.MOV R12, RZ, RZ, -R2.reuse ;  /* 0x000000ffff0c7224 */ /* 0x100fe400078e0a02 */
[----:B------:R-:W-:Y:S02]  /*3db0*/  @!P0 IMAD R8, R13, R40, R2 ;  /* 0x000000280d088224 */ /* 0x000fe400078e0202 */
[----:B------:R-:W-:Y:S02]  /*3dc0*/  @!P0 IMAD.MOV.U32 R2, RZ, RZ, R0 ;  /* 0x000000ffff028224 */ /* 0x000fe400078e0000 */
[----:B------:R-:W-:Y:S02]  /*3dd0*/  IMAD R11, R3, R12, R11 ;  /* 0x0000000c030b7224 */ /* 0x000fe400078e020b */
[----:B------:R-:W-:Y:S02]  /*3de0*/  IMAD R10, R6, R9, R10 ;  /* 0x00000009060a7224 */ /* 0x000fe400078e020a */
[----:B------:R-:W-:Y:S02]  /*3df0*/  IMAD R11, R2, R3, R11 ;  /* 0x00000003020b7224 */ /* 0x000fe400078e020b */
[----:B------:R-:W-:Y:S02]  /*3e00*/  IMAD R10, R8, R6, R10 ;  /* 0x00000006080a7224 */ /* 0x000fe400078e020a */
.L_x_68:
[----:B------:R-:W-:Y:S05]  /*3e10*/  BRA.U UP1, `(.L_x_69) ;  /* 0x0000000101107547 */ /* 0x000fea000b800000 */
[----:B------:R-:W-:Y:S04]  /*3e20*/  MOV R2, UR6 ;  /* 0x0000000600027c02 */ /* 0x000fe80008000f00 */
[----:B------:R-:W-:Y:S04]  /*3e30*/  SHF.L.U32 R2, R2, 0x1f, RZ ;  /* 0x0000001f02027819 */ /* 0x000fe800000006ff */
[----:B------:R-:W2:Y:S02]  /*3e40*/  SYNCS.PHASECHK.TRANS64.TRYWAIT P0, [UR7+0x68], R2 ;  /* 0x00006802ff0075a7 */ /* 0x000ea40008001107 */
[----:B--2---:R-:W-:Y:S05]  /*3e50*/  @!P0 BRA `(.L_x_70) ;  /* 0x0000003800f08947 */ /* 0x004fea0003800000 */
.L_x_69:
[----:B------:R-:W-:Y:S02]  /*3e60*/  R2UR UR11, R15 ;  /* 0x000000000f0b72ca */ /* 0x000fe400000e0000 */
[----:B------:R-:W-:Y:S02]  /*3e70*/  R2UR UR10, R14 ;  /* 0x000000000e0a72ca */ /* 0x000fe400000e0000 */
[----:B------:R-:W-:Y:S04]  /*3e80*/  ISETP.NE.U32.AND P2, PT, RZ, UR4, PT ;  /* 0x00000004ff007c0c */ /* 0x000fe8000bf45070 */
[----:B------:R-:W-:Y:S05]  /*3e90*/  ISETP.NE.AND.EX P2, PT, RZ, UR5, PT, P2 ;  /* 0x00000005ff007c0c */ /* 0x000fea000bf45320 */
[----:B------:R-:W-:Y:S02]  /*3ea0*/  USHF.L.U32 UR11, UR11, 0x7, URZ ;  /* 0x000000070b0b7899 */ /* 0x000fe400080006ff */
[----:B------:R-:W-:Y:S01]  /*3eb0*/  USHF.L.U32 UR10, UR10, 0x6, URZ ;  /* 0x000000060a0a7899 */ /* 0x000fe200080006ff */
[----:B------:R-:W-:Y:S11]  /*3ec0*/  BRA.U !UP4, `(.L_x_71) ;  /* 0x000000010c347547 */ /* 0x000ff6000b800000 */
[----:B------:R-:W-:Y:S01]  /*3ed0*/  UPLOP3.LUT UP0, UPT, UPT, UPT, UP3, 0x80, 0x8 ;  /* 0x000000000008789c */ /* 0x000fe20003f0f030 */
[----:B--2---:R-:W-:Y:S02]  /*3ee0*/  HFMA2 R0, -RZ, RZ, 0, 5.9604644775390625e-08 ;  /* 0x00000001ff007431 */ /* 0x004fe400000001ff */
[----:B------:R-:W-:Y:S03]  /*3ef0*/  IMAD.MOV.U32 R88, RZ, RZ, 0x1 ;  /* 0x00000001ff587424 */ /* 0x000fe600078e00ff */
[----:B------:R-:W-:Y:S05]  /*3f00*/  PLOP3.LUT P0, PT, PT, PT, UP0, 0x80, 0x8 ;  /* 0x000000000008781c */ /* 0x000fea0003f0f008 */
[----:B------:R-:W2:Y:S01]  /*3f10*/  @UP0 LDCU.64 UR14, c[0x0][0x888] ;  /* 0x00011100ff0e07ac */ /* 0x000ea20008000a00 */
[----:B------:R-:W-:Y:S07]  /*3f20*/  @UP0 UIMAD UR8, UR36, UR4, URZ ;  /* 0x00000004240802a4 */ /* 0x000fee000f8e02ff */
[----:B------:R-:W-:Y:S01]  /*3f30*/  @!P0 PRMT R88, R0, 0x7610, R88 ;  /* 0x0000761000588816 */ /* 0x000fe20000000058 */
[----:B--2---:R-:W-:Y:S03]  /*3f40*/  @UP0 UIMAD.WIDE UR14, UR8, 0x4, UR14 ;  /* 0x00000004080e08a5 */ /* 0x004fe6000f8e020e */
[----:B------:R-:W2:Y:S03]  /*3f50*/  @!UP0 LDCU UR8, c[0x0][0x880] ;  /* 0x00011000ff0887ac */ /* 0x000ea60008000800 */
[----:B------:R-:W-:Y:S01]  /*3f60*/  IMAD.U32 R8, RZ, RZ, UR14 ;  /* 0x0000000eff087e24 */ /* 0x000fe2000f8e00ff */
[----:B------:R-:W-:Y:S05]  /*3f70*/  MOV R9, UR15 ;  /* 0x0000000f00097c02 */ /* 0x000fea0008000f00 */
[----:B-----5:R3:W5:Y:S02]  /*3f80*/  @P0 LDG.E R49, desc[UR46][R8.64] ;  /* 0x0000002e08310981 */ /* 0x020764000c1e1900 */
[----:B--23--:R-:W-:Y:S07]  /*3f90*/  @!P0 IMAD.U32 R49, RZ, RZ, UR8 ;  /* 0x00000008ff318e24 */ /* 0x00cfee000f8e00ff */
.L_x_71:
[----:B-----5:R-:W-:Y:S01]  /*3fa0*/  @!P2 FSETP.EQ.AND P0, PT, R49, RZ, PT ;  /* 0x000000ff3100a20b */ /* 0x020fe20003f02000 */
[----:B------:R-:W-:Y:S01]  /*3fb0*/  @!UPT UIADD3 URZ, UPT, UPT, URZ, URZ, URZ ;  /* 0x000000fffffff290 */ /* 0x000fe2000fffe0ff */
[----:B------:R-:W-:Y:S11]  /*3fc0*/  @!P2 BRA `(.L_x_72) ;  /* 0x000000000014a947 */ /* 0x000ff60003800000 */
[----:B------:R-:W-:Y:S02]  /*3fd0*/  LOP3.LUT P2, RZ, R88, 0xff, RZ, 0xc0, !PT ;  /* 0x000000ff58ff7812 */ /* 0x000fe4000784c0ff */
[----:B------:R-:W-:Y:S04]  /*3fe0*/  PLOP3.LUT P0, PT, PT, PT, UP0, 0x80, 0x8 ;  /* 0x000000000008781c */ /* 0x000fe80003f0f008 */
[----:B------:R-:W-:Y:S07]  /*3ff0*/  PLOP3.LUT P0, PT, P0, PT, PT, 0x8, 0x80 ;  /* 0x000000000080781c */ /* 0x000fee000070e170 */
[----:B------:R-:W-:Y:S11]  /*4000*/  @P2 FSETP.EQ.AND P0, PT, R49, RZ, PT ;  /* 0x000000ff3100220b */ /* 0x000ff60003f02000 */
[----:B------:R-:W-:Y:S02]  /*4010*/  @!UPT UIADD3 URZ, UPT, UPT, URZ, URZ, URZ ;  /* 0x000000fffffff290 */ /* 0x000fe4000fffe0ff */
.L_x_72:
[----:B------:R-:W-:Y:S01]  /*4020*/  ULEA UR15, UR13, UR7, 0x3 ;  /* 0x000000070d0f7291 */ /* 0x000fe2000f8e18ff */
[----:B------:R-:W-:Y:S02]  /*4030*/  SHF.L.U32 R9, R29, 0x1f, RZ ;  /* 0x0000001f1d097819 */ /* 0x000fe400000006ff */
[----:B------:R-:W-:Y:S04]  /*4040*/  ELECT P4, URZ, PT ;  /* 0x0000000000ff782f */ /* 0x000fe80003880000 */
[----:B------:R-:W-:Y:S02]  /*4050*/  PLOP3.LUT P4, PT, P0, P4, PT, 0xf2, 0x2f ;  /* 0x00000000002f781c */ /* 0x000fe40000789e72 */
[----:B------:R-:W3:Y:S11]  /*4060*/  SYNCS.PHASECHK.TRANS64.TRYWAIT P2, [UR15+0x48], R9 ;  /* 0x00004809ff0075a7 */ /* 0x000ef6000804110f */
[----:B-1----:R-:W-:Y:S05]  /*4070*/  @!P4 IADD3 R8, P0, PT, R30, 0x580, RZ ;  /* 0x000005801e08c810 */ /* 0x002fea0007f1e0ff */
[----:B--2---:R-:W-:Y:S01]  /*4080*/  @!P4 IMAD.X R2, RZ, RZ, R31, P0 ;  /* 0x000000ffff02c224 */ /* 0x004fe200000e061f */
[----:B---3--:R-:W-:Y:S07]  /*4090*/  @!P2 BRA `(.L_x_73) ;  /* 0x000000380078a947 */ /* 0x008fee0003800000 */
.L_x_142:
[----:B------:R-:W2:Y:S01]  /*40a0*/  LDC.64 R12, c[0x0][0xb18] ;  /* 0x0002c600ff0c7b82 */ /* 0x000ea20000000a00 */
[----:B------:R-:W-:Y:S01]  /*40b0*/  @!P4 R2UR UR8, R2 ;  /* 0x000000000208c2ca */ /* 0x000fe200000e0000 */
[----:B------:R-:W-:Y:S01]  /*40c0*/  VOTEU.ALL UP2, P4 ;  /* 0x0000000000ff7886 */ /* 0x000fe20002040000 */
[----:B------:R-:W-:Y:S01]  /*40d0*/  @!P4 R2UR UR9, R8 ;  /* 0x000000000809c2ca */ /* 0x000fe200000e0000 */
[----:B------:R-:W-:Y:S01]  /*40e0*/  VOTEU.ALL UP1, P4 ;  /* 0x0000000000ff7886 */ /* 0x000fe20002020000 */
[----:B-1----:R-:W-:Y:S03]  /*40f0*/  @!P4 IMAD.MOV.U32 R0, RZ, RZ, 0x2000 ;  /* 0x00002000ff00c424 */ /* 0x002fe600078e00ff */
[----:B------:R-:W1:Y:S01]  /*4100*/  @!P1 LDC R2, c[0x0][0xb0c] ;  /* 0x0002c300ff029b82 */ /* 0x000e620000000800 */
[----:B------:R-:W-:Y:S01]  /*4110*/  UMOV UR20, 0x0 ;  /* 0x0000000000147882 */ /* 0x000fe20000000000 */
[----:B------:R-:W-:Y:S01]  /*4120*/  UMOV UR21, 0x10000000 ;  /* 0x1000000000157882 */ /* 0x000fe20000000000 */
[----:B------:R-:W-:Y:S01]  /*4130*/  UMOV UR12, UR36 ;  /* 0x00000024000c7c82 */ /* 0x000fe20008000000 */
[----:B------:R-:W-:Y:S01]  /*4140*/  UIADD3 UR14, UPT, UPT, UR13, 0x1, URZ ;  /* 0x000000010d0e7890 */ /* 0x000fe2000fffe0ff */
[----:B------:R-:W-:Y:S01]  /*4150*/  @P3 SHF.R.U32.HI R26, RZ, 0x10, R21 ;  /* 0x00000010ff1a3819 */ /* 0x000fe20000011615 */
[----:B------:R-:W-:Y:S02]  /*4160*/  VIADD R28, R28, 0x1 ;  /* 0x000000011c1c7836 */ /* 0x000fe40000000000 */
[----:B------:R-:W-:Y:S01]  /*4170*/  IMAD.U32 R9, RZ, RZ, UR8 ;  /* 0x00000008ff097e24 */ /* 0x000fe2000f8e00ff */
[----:B------:R-:W-:Y:S01]  /*4180*/  @!UP2 ULEA UR8, UR13, UR7, 0xd ;  /* 0x000000070d08a291 */ /* 0x000fe2000f8e68ff */
[----:B------:R-:W-:Y:S01]  /*4190*/  IMAD.U32 R8, RZ, RZ, UR9 ;  /* 0x00000009ff087e24 */ /* 0x000fe2000f8e00ff */
[----:B------:R-:W-:Y:S02]  /*41a0*/  UIADD3 UR9, UPT, UPT, UR15, 0x30, URZ ;  /* 0x000000300f097890 */ /* 0x000fe4000fffe0ff */
[----:B------:R-:W-:Y:S01]  /*41b0*/  @!P4 R2UR UR19, R9 ;  /* 0x000000000913c2ca */ /* 0x000fe200000e0000 */
[----:B------:R-:W-:Y:S01]  /*41c0*/  @!UP2 UIADD3 UR8, UPT, UPT, UR8, 0x200, URZ ;  /* 0x000002000808a890 */ /* 0x000fe2000fffe0ff */
[----:B------:R-:W-:Y:S01]  /*41d0*/  @!P4 R2UR UR18, R8 ;  /* 0x000000000812c2ca */ /* 0x000fe200000e0000 */
[----:B------:R-:W-:Y:S01]  /*41e0*/  UISETP.NE.AND UP5, UPT, UR14, 0x3, UPT ;  /* 0x000000030e00788c */ /* 0x000fe2000bfa5270 */
[----:B------:R-:W3:Y:S01]  /*41f0*/  LDC.64 R8, c[0x0][0xb10] ;  /* 0x0002c400ff087b82 */ /* 0x000ee20000000a00 */
[----:B------:R-:W-:Y:S02]  /*4200*/  UPRMT UR16, UR37, 0x654, UR9 ;  /* 0x0000065425107896 */ /* 0x000fe40008000009 */
[----:B------:R-:W-:Y:S02]  /*4210*/  USEL UR17, URZ, 0x1, UP5 ;  /* 0x00000001ff117887 */ /* 0x000fe4000a800000 */
[----:B------:R-:W-:Y:S04]  /*4220*/  USEL UR14, UR14, URZ, UP5 ;  /* 0x000000ff0e0e7287 */ /* 0x000fe8000a800000 */
[----:B------:R-:W-:Y:S01]  /*4230*/  ULEA UR13, UR14, UR7, 0x3 ;  /* 0x000000070e0d7291 */ /* 0x000fe2000f8e18ff */
[----:B------:R-:W-:Y:S01]  /*4240*/  LOP3.LUT R29, R29, UR17, RZ, 0x3c, !PT ;  /* 0x000000111d1d7c12 */ /* 0x000fe2000f8e3cff */
[----:B------:R1:W-:Y:S01]  /*4250*/  @!UP1 UTMALDG.3D [UR8], [UR18], desc[UR20] ;  /* 0x00001408120095b4 */ /* 0x0003e20008011000 */
[----:B------:R5:W-:Y:S02]  /*4260*/  @!P4 SYNCS.ARRIVE.TRANS64.RED.A0TR RZ, [UR15+0x30], R0 ;  /* 0x00003000ffffc9a7 */ /* 0x000be4000830040f */
[----:B------:R-:W-:Y:S01]  /*4270*/  SHF.L.U32 R14, R29, 0x1f, RZ ;  /* 0x0000001f1d0e7819 */ /* 0x000fe200000006ff */
[C---:B---3--:R-:W-:Y:S01]  /*4280*/  @!P1 IMAD.HI.U32 R8, R11.reuse, R8, RZ ;  /* 0x000000080b089227 */ /* 0x048fe200078e00ff */
[----:B--2---:R-:W-:Y:S02]  /*4290*/  @!P1 ISETP.NE.AND P0, PT, R12, 0x1, PT ;  /* 0x000000010c00980c */ /* 0x004fe40003f05270 */
[----:B-1----:R-:W-:Y:S01]  /*42a0*/  @!P1 ISETP.NE.AND P2, PT, R2, 0x1, PT ;  /* 0x000000010200980c */ /* 0x002fe20003f45270 */
[----:B------:R-:W-:Y:S01]  /*42b0*/  SYNCS.ARRIVE.TRANS64.RED.A1T0 RZ, [UR16], RZ ;  /* 0x000000ffffff79a7 */ /* 0x000fe20008100410 */
[C---:B------:R-:W-:Y:S01]  /*42c0*/  @!P1 IMAD.HI.U32 R13, R10.reuse, R13, RZ ;  /* 0x0000000d0a0d9227 */ /* 0x040fe200078e00ff */
[----:B------:R-:W-:Y:S04]  /*42d0*/  @!P1 SHF.R.U32.HI R8, RZ, R9, R8 ;  /* 0x00000009ff089219 */ /* 0x000fe80000011608 */
[----:B------:R-:W-:Y:S01]  /*42e0*/  @!P1 SEL R8, R11, R8, !P2 ;  /* 0x000000080b089207 */ /* 0x000fe20005000000 */
[----:B------:R-:W1:Y:S01]  /*42f0*/  SYNCS.PHASECHK.TRANS64.TRYWAIT P5, [UR13+0x48], R14 ;  /* 0x0000480eff0075a7 */ /* 0x000e6200080a110d */
[----:B-----5:R-:W2:Y:S02]  /*4300*/  @!P1 LDC R0, c[0x0][0xb20] ;  /* 0x0002c800ff009b82 */ /* 0x020ea40000000800 */
[----:B--2---:R-:W-:Y:S04]  /*4310*/  @!P1 SHF.R.U32.HI R0, RZ, R0, R13 ;  /* 0x00000000ff009219 */ /* 0x004fe8000001160d */
[----:B------:R-:W-:Y:S05]  /*4320*/  @!P1 SEL R9, R10, R0, !P0 ;  /* 0x000000000a099207 */ /* 0x000fea0004000000 */
[----:B------:R-:W-:Y:S02]  /*4330*/  @!P1 IMAD.IADD R0, R9, 0x1, -R8 ;  /* 0x0000000109009824 */ /* 0x000fe400078e0a08 */
[----:B------:R-:W-:Y:S02]  /*4340*/  @!P1 IMAD.IADD R8, R8, 0x1, -R9 ;  /* 0x0000000108089824 */ /* 0x000fe400078e0a09 */
[----:B------:R-:W-:Y:S02]  /*4350*/  @!P1 IMAD R11, R0, R2, R11 ;  /* 0x00000002000b9224 */ /* 0x000fe400078e020b */
[----:B------:R-:W-:Y:S01]  /*4360*/  @!P1 IMAD R10, R8, R12, R10 ;  /* 0x0000000c080a9224 */ /* 0x000fe200078e020a */
[----:B-1----:R-:W-:Y:S06]  /*4370*/  @!P5 BRA `(.L_x_74) ;  /* 0x0000003400d8d947 */ /* 0x002fec0003800000 */
.L_x_144:
[----:B------:R-:W-:Y:S01]  /*4380*/  @!P4 IADD3 R2, P0, PT, R30, 0x580, RZ ;  /* 0x000005801e02c810 */ /* 0x000fe20007f1e0ff */
[----:B------:R-:W-:Y:S01]  /*4390*/  UMOV UR18, 0x0 ;  /* 0x0000000000127882 */ /* 0x000fe20000000000 */
[----:B------:R-:W-:Y:S01]  /*43a0*/  UMOV UR19, 0x10000000 ;  /* 0x1000000000137882 */ /* 0x000fe20000000000 */
[----:B------:R-:W-:Y:S01]  /*43b0*/  VOTEU.ALL UP1, P4 ;  /* 0x0000000000ff7886 */ /* 0x000fe20002020000 */
[----:B------:R-:W-:Y:S01]  /*43c0*/  @!P4 R2UR UR9, R2 ;  /* 0x000000000209c2ca */ /* 0x000fe200000e0000 */
[----:B-1----:R-:W-:Y:S01]  /*43d0*/  @!P4 IMAD.X R0, RZ, RZ, R31, P0 ;  /* 0x000000ffff00c224 */ /* 0x002fe200000e061f */
[----:B------:R-:W-:Y:S01]  /*43e0*/  UMOV UR12, UR36 ;  /* 0x00000024000c7c82 */ /* 0x000fe20008000000 */
[----:B------:R-:W-:Y:S01]  /*43f0*/  @P3 R2UR UR36, R26 ;  /* 0x000000001a2432ca */ /* 0x000fe200000e0000 */
[----:B------:R-:W-:Y:S01]  /*4400*/  @!UP1 ULEA UR15, UR14, UR7, 0xd ;  /* 0x000000070e0f9291 */ /* 0x000fe2000f8e68ff */
[----:B------:R-:W-:Y:S01]  /*4410*/  ISETP.NE.AND P0, PT, R28, 0x2, PT ;  /* 0x000000021c00780c */ /* 0x000fe20003f05270 */
[----:B------:R-:W-:Y:S01]  /*4420*/  @!UP1 UIADD3 UR10, UPT, UPT, UR10, 0x20, URZ ;  /* 0x000000200a0a9890 */ /* 0x000fe2000fffe0ff */
[----:B------:R-:W-:Y:S01]  /*4430*/  @!P4 R2UR UR8, R0 ;  /* 0x000000000008c2ca */ /* 0x000fe200000e0000 */
[----:B------:R-:W-:Y:S01]  /*4440*/  IMAD.IADD R14, R10, 0x1, R86 ;  /* 0x000000010a0e7824 */ /* 0x000fe200078e0256 */
[----:B------:R-:W-:Y:S01]  /*4450*/  SEL R0, RZ, 0x1, P0 ;  /* 0x00000001ff007807 */ /* 0x000fe20000000000 */
[----:B------:R-:W-:Y:S01]  /*4460*/  IMAD.IADD R15, R11, 0x1, R87 ;  /* 0x000000010b0f7824 */ /* 0x000fe200078e0257 */
[----:B------:R-:W-:Y:S02]  /*4470*/  SEL R28, R28, RZ, P0 ;  /* 0x000000ff1c1c7207 */ /* 0x000fe40000000000 */
[----:B------:R-:W-:Y:S01]  /*4480*/  IMAD.U32 R8, RZ, RZ, UR9 ;  /* 0x00000009ff087e24 */ /* 0x000fe2000f8e00ff */
[----:B------:R-:W-:Y:S01]  /*4490*/  UIADD3 UR9, UPT, UPT, UR13, 0x30, URZ ;  /* 0x000000300d097890 */ /* 0x000fe2000fffe0ff */
[----:B------:R-:W-:Y:S03]  /*44a0*/  LOP3.LUT R27, R27, R0, RZ, 0x3c, !PT ;  /* 0x000000001b1b7212 */ /* 0x000fe600078e3cff */
[----:B------:R-:W-:Y:S02]  /*44b0*/  @!P4 R2UR UR16, R8 ;  /* 0x000000000810c2ca */ /* 0x000fe400000e0000 */
[----:B------:R-:W-:Y:S01]  /*44c0*/  IMAD.U32 R9, RZ, RZ, UR8 ;  /* 0x00000008ff097e24 */ /* 0x000fe2000f8e00ff */
[----:B------:R-:W-:Y:S01]  /*44d0*/  @!UP1 UIADD3 UR8, UPT, UPT, UR15, 0x200, URZ ;  /* 0x000002000f089890 */ /* 0x000fe2000fffe0ff */
[----:B------:R-:W-:Y:S01]  /*44e0*/  VOTEU.ALL UP1, P4 ;  /* 0x0000000000ff7886 */ /* 0x000fe20002020000 */
[----:B------:R-:W-:Y:S02]  /*44f0*/  UPRMT UR15, UR37, 0x654, UR9 ;  /* 0x00000654250f7896 */ /* 0x000fe40008000009 */
[----:B------:R-:W-:Y:S11]  /*4500*/  @!P4 R2UR UR17, R9 ;  /* 0x000000000911c2ca */ /* 0x000ff600000e0000 */
[----:B------:R-:W-:Y:S02]  /*4510*/  @!UPT UIADD3 URZ, UPT, UPT, URZ, URZ, URZ ;  /* 0x000000fffffff290 */ /* 0x000fe4000fffe0ff */
[----:B------:R2:W-:Y:S01]  /*4520*/  @!UP1 UTMALDG.3D [UR8], [UR16], desc[UR18] ;  /* 0x00001208100095b4 */ /* 0x0005e20008011000 */
[----:B------:R2:W-:Y:S01]  /*4530*/  @!P4 SYNCS.ARRIVE.TRANS64.RED.A0TR RZ, [UR13+0x30], R25 ;  /* 0x00003019ffffc9a7 */ /* 0x0005e2000830040d */
[----:B------:R-:W-:Y:S04]  /*4540*/  UIADD3 UR13, UPT, UPT, UR14, 0x1, URZ ;  /* 0x000000010e0d7890 */ /* 0x000fe8000fffe0ff */
[----:B------:R-:W-:Y:S04]  /*4550*/  UISETP.NE.AND UP1, UPT, UR13, 0x3, UPT ;  /* 0x000000030d00788c */ /* 0x000fe8000bf25270 */
[----:B------:R-:W-:Y:S02]  /*4560*/  USEL UR14, URZ, 0x1, UP1 ;  /* 0x00000001ff0e7887 */ /* 0x000fe40008800000 */
[----:B------:R-:W-:Y:S02]  /*4570*/  USEL UR13, UR13, URZ, UP1 ;  /* 0x000000ff0d0d7287 */ /* 0x000fe40008800000 */
[----:B------:R-:W-:Y:S02]  /*4580*/  UPLOP3.LUT UP1, UPT, UPT, UPT, UPT, 0x80, 0x8 ;  /* 0x000000000008789c */ /* 0x000fe40003f2f070 */
[----:B------:R-:W-:Y:S01]  /*4590*/  LOP3.LUT R29, R29, UR14, RZ, 0x3c, !PT ;  /* 0x0000000e1d1d7c12 */ /* 0x000fe2000f8e3cff */
[----:B------:R-:W-:Y:S01]  /*45a0*/  SYNCS.ARRIVE.TRANS64.RED.A1T0 RZ, [UR15], RZ ;  /* 0x000000ffffff79a7 */ /* 0x000fe2000810040f */
[----:B------:R-:W-:Y:S07]  /*45b0*/  @P3 BRA `(.L_x_75) ;  /* 0xfffffff4001c3947 */ /* 0x000fee000383ffff */
[----:B------:R-:W-:Y:S01]  /*45c0*/  UIADD3 UR7, UPT, UPT, UR7, 0x48, URZ ;  /* 0x0000004807077890 */ /* 0x000fe2000fffe0ff */
[----:B------:R-:W-:-:S03]  /*45d0*/  SHF.L.U32 R2, R29, 0x1f, RZ ;  /* 0x0000001f1d027819 */ /* 0x000fc600000006ff */
[----:B------:R-:W-:-:S09]  /*45e0*/  ULEA UR4, UR13, UR7, 0x3 ;  /* 0x000000070d047291 */ /* 0x000fd2000f8e18ff */
[----:B------:R-:W1:Y:S02]  /*45f0*/  SYNCS.PHASECHK.TRANS64.TRYWAIT P0, [UR4], R2 ;  /* 0x00000002ff0075a7 */ /* 0x000e640008001104 */
[----:B-1----:R-:W-:Y:S05]  /*4600*/  @!P0 BRA `(.L_x_76) ;  /* 0x00000034004c8947 */ /* 0x002fea0003800000 */
.L_x_146:
        /* <DEDUP_REMOVED lines=9> */
.L_x_148:
[----:B------:R-:W-:-:S04]  /*46a0*/  UIADD3 UR5, UPT, UPT, UR5, 0x1, URZ ;  /* 0x0000000105057890 */ /* 0x000fc8000fffe0ff */
[----:B------:R-:W-:-:S04]  /*46b0*/  UISETP.NE.AND UP0, UPT, UR5, 0x3, UPT ;  /* 0x000000030500788c */ /* 0x000fc8000bf05270 */
[----:B------:R-:W-:Y:S02]  /*46c0*/  USEL UR4, URZ, 0x1, UP0 ;  /* 0x00000001ff047887 */ /* 0x000fe40008000000 */
[----:B------:R-:W-:-:S04]  /*46d0*/  USEL UR5, UR5, URZ, UP0 ;  /* 0x000000ff05057287 */ /* 0x000fc80008000000 */
[----:B------:R-:W-:Y:S01]  /*46e0*/  ULEA UR5, UR5, UR7, 0x3 ;  /* 0x0000000705057291 */ /* 0x000fe2000f8e18ff */
[----:B-1----:R-:W-:-:S04]  /*46f0*/  LOP3.LUT R2, R29, UR4, RZ, 0x3c, !PT ;  /* 0x000000041d027c12 */ /* 0x002fc8000f8e3cff */
[----:B------:R-:W-:Y:S01]  /*4700*/  SHF.L.U32 R2, R2, 0x1f, RZ ;  /* 0x0000001f02027819 */ /* 0x000fe200000006ff */
[----:B------:R-:W-:-:S07]  /*4710*/  IMAD.U32 R0, RZ, RZ, UR5 ;  /* 0x00000005ff007e24 */ /* 0x000fce000f8e00ff */
.L_x_78:
[----:B-1----:R1:W3:Y:S02]  /*4720*/  SYNCS.PHASECHK.TRANS64.TRYWAIT P0, [R0+URZ], R2 ;  /* 0x00000002000075a7 */ /* 0x0022e400080011ff */
[----:B---3--:R-:W-:Y:S05]  /*4730*/  @!P0 NANOSLEEP.SYNCS 0x989680 ;  /* 0x009896800000895d */ /* 0x008fea0003900000 */
[----:B------:R-:W3:Y:S02]  /*4740*/  @!P0 SYNCS.PHASECHK.TRANS64 P0, [R0+URZ], R2 ;  /* 0x00000002000085a7 */ /* 0x000ee400080010ff */
[----:B--23--:R-:W-:Y:S05]  /*4750*/  @P0 EXIT ;  /* 0x000000000000094d */ /* 0x00cfea0003800000 */
[----:B------:R-:W-:Y:S05]  /*4760*/  BRA `(.L_x_78) ;  /* 0xfffffffc00ec7947 */ /* 0x000fea000383ffff */
.L_x_66:
[----:B------:R-:W-:-:S06]  /*4770*/  UISETP.GE.AND UP1, UPT, UR8, 0x4, UPT ;  /* 0x000000040800788c */ /* 0x000fcc000bf26270 */
[----:B------:R-:W-:-:S13]  /*4780*/  PLOP3.LUT P0, PT, PT, PT, UP1, 0x80, 0x8 ;  /* 0x000000000008781c */ /* 0x000fda0003f0f018 */
[----:B------:R-:W-:Y:S05]  /*4790*/  @!P0 EXIT ;  /* 0x000000000000894d */ /* 0x000fea0003800000 */
[----:B------:R-:W-:Y:S01]  /*47a0*/  BAR.SYNC.DEFER_BLOCKING 0x6, 0xa0 ;  /* 0x0182800000007b1d */ /* 0x000fe20000010000 */
[C---:B------:R-:W-:Y:S01]  /*47b0*/  IMAD.SHL.U32 R2, R93.reuse, 0x20, RZ ;  /* 0x000000205d027824 */ /* 0x040fe200078e00ff */
[C---:B------:R-:W-:Y:S01]  /*47c0*/  LOP3.LUT R94, R93.reuse, 0x2, RZ, 0xc0, !PT ;  /* 0x000000025d5e7812 */ /* 0x040fe200078ec0ff */
[C---:B------:R-:W-:Y:S01]  /*47d0*/  IMAD.SHL.U32 R99, R93.reuse, 0x4, RZ ;  /* 0x000000045d637824 */ /* 0x040fe200078e00ff */
[C---:B------:R-:W-:Y:S01]  /*47e0*/  LOP3.LUT R100, R93.reuse, 0x60, RZ, 0xc0, !PT ;  /* 0x000000605d647812 */ /* 0x040fe200078ec0ff */
[C---:B------:R-:W-:Y:S01]  /*47f0*/  IMAD.U32 R46, R93.reuse, 0x10000, RZ ;  /* 0x000100005d2e7824 */ /* 0x040fe200078e00ff */
[----:B------:R-:W-:Y:S02]  /*4800*/  UMOV UR48, 0x400 ;  /* 0x0000040000307882 */ /* 0x000fe40000000000 */
[----:B------:R-:W1:Y:S01]  /*4810*/  LDC R91, c[0x0][0x370] ;  /* 0x0000dc00ff5b7b82 */ /* 0x000e620000000800 */
[----:B------:R-:W-:Y:S01]  /*4820*/  ULEA UR48, UR37, UR48, 0x18 ;  /* 0x0000003025307291 */ /* 0x000fe2000f8ec0ff */
[----:B------:R-:W-:Y:S01]  /*4830*/  LOP3.LUT R3, R2, 0xc0, RZ, 0xc0, !PT ;  /* 0x000000c002037812 */ /* 0x000fe200078ec0ff */
[----:B------:R-:W-:Y:S01]  /*4840*/  IMAD.MOV.U32 R45, RZ, RZ, RZ ;  /* 0x000000ffff2d7224 */ /* 0x000fe200078e00ff */
[----:B------:R-:W-:Y:S01]  /*4850*/  LOP3.LUT R93, R93, 0x4, RZ, 0xc0, !PT ;  /* 0x000000045d5d7812 */ /* 0x000fe200078ec0ff */
[----:B------:R-:W-:Y:S01]  /*4860*/  UIADD3 UR52, UPT, UPT, UR48, 0x200, URZ ;  /* 0x0000020030347890 */ /* 0x000fe2000fffe0ff */
[----:B------:R-:W-:-:S02]  /*4870*/  LOP3.LUT R99, R3, 0x18, R99, 0xf8, !PT ;  /* 0x0000001803637812 */ /* 0x000fc400078ef863 */
[----:B------:R-:W-:Y:S01]  /*4880*/  CS2R R96, SRZ ;  /* 0x0000000000607805 */ /* 0x000fe2000001ff00 */
[----:B------:R-:W2:Y:S01]  /*4890*/  LDC R42, c[0x0][0xb0c] ;  /* 0x0002c300ff2a7b82 */ /* 0x000ea20000000800 */
[----:B------:R-:W-:Y:S01]  /*48a0*/  LOP3.LUT R46, R46, 0x600000, RZ, 0xc0, !PT ;  /* 0x006000002e2e7812 */ /* 0x000fe200078ec0ff */
[----:B------:R-:W-:Y:S01]  /*48b0*/  IMAD.MOV.U32 R103, RZ, RZ, RZ ;  /* 0x000000ffff677224 */ /* 0x000fe200078e00ff */
[----:B------:R-:W-:Y:S01]  /*48c0*/  IADD3 R98, PT, PT, -R93, 0x2, RZ ;  /* 0x000000025d627810 */ /* 0x000fe20007ffe1ff */
[----:B------:R-:W-:Y:S01]  /*48d0*/  IMAD.MOV R94, RZ, RZ, -R94 ;  /* 0x000000ffff5e7224 */ /* 0x000fe200078e0a5e */
[----:B------:R-:W-:Y:S01]  /*48e0*/  LOP3.LUT R99, R99, 0xf20, R2, 0xf8, !PT ;  /* 0x00000f2063637812 */ /* 0x000fe200078ef802 */
[----:B------:R-:W-:Y:S01]  /*48f0*/  IMAD.MOV R93, RZ, RZ, -R93 ;  /* 0x000000ffff5d7224 */ /* 0x000fe200078e0a5d */
[----:B------:R-:W4:Y:S01]  /*4900*/  LDCU.64 UR54, c[0x0][0x348] ;  /* 0x00006900ff3677ac */ /* 0x000f220008000a00 */
[----:B------:R-:W1:Y:S01]  /*4910*/  LDC R89, c[0x0][0xb20] ;  /* 0x0002c800ff597b82 */ /* 0x000e620000000800 */
[----:B------:R-:W3:Y:S01]  /*4920*/  LDS R0, [UR48+0x120] ;  /* 0x00012030ff007984 */ /* 0x000ee20008000800 */
[----:B------:R-:W-:Y:S01]  /*4930*/  IMAD.SHL.U32 R98, R98, 0x10, RZ ;  /* 0x0000001062627824 */ /* 0x000fe200078e00ff */
[----:B------:R-:W-:Y:S01]  /*4940*/  LEA R99, R99, UR52, 0x1 ;  /* 0x0000003463637c11 */ /* 0x000fe2000f8e08ff */
[----:B------:R-:W-:Y:S01]  /*4950*/  UMOV UR51, 0x1 ;  /* 0x0000000100337882 */ /* 0x000fe20000000000 */
[----:B------:R-:W-:Y:S01]  /*4960*/  UMOV UR56, URZ ;  /* 0x000000ff00387c82 */ /* 0x000fe20008000000 */
[----:B------:R-:W1:Y:S02]  /*4970*/  LDCU.64 UR38, c[0x0][0x888] ;  /* 0x00011100ff2677ac */ /* 0x000e640008000a00 */
[----:B------:R-:W1:Y:S01]  /*4980*/  LDC R41, c[0x0][0xb30] ;  /* 0x0002cc00ff297b82 */ /* 0x000e620000000800 */
[----:B------:R-:W1:Y:S01]  /*4990*/  LDCU.64 UR44, c[0x0][0x890] ;  /* 0x00011200ff2c77ac */ /* 0x000e620008000a00 */
[----:B------:R-:W-:Y:S01]  /*49a0*/  UMOV UR50, URZ ;  /* 0x000000ff00327c82 */ /* 0x000fe20008000000 */
[----:B------:R-:W-:-:S05]  /*49b0*/  UMOV UR49, URZ ;  /* 0x000000ff00317c82 */ /* 0x000fca0008000000 */
[----:B------:R-:W1:Y:S08]  /*49c0*/  LDC.64 R84, c[0x0][0xb10] ;  /* 0x0002c400ff547b82 */ /* 0x000e700000000a00 */
[----:B------:R-:W1:Y:S08]  /*49d0*/  LDC.64 R38, c[0x0][0xb18] ;  /* 0x0002c600ff267b82 */ /* 0x000e700000000a00 */
[----:B------:R-:W1:Y:S08]  /*49e0*/  LDC.64 R36, c[0x0][0xb28] ;  /* 0x0002ca00ff247b82 */ /* 0x000e700000000a00 */
[----:B------:R-:W1:Y:S01]  /*49f0*/  LDC.64 R82, c[0x0][0x8b0] ;  /* 0x00022c00ff527b82 */ /* 0x000e620000000a00 */
[----:B---3--:R-:W-:-:S07]  /*4a00*/  IMAD.IADD R46, R0, 0x1, R46 ;  /* 0x00000001002e7824 */ /* 0x008fce00078e022e */
[----:B------:R-:W3:Y:S08]  /*4a10*/  LDC.64 R80, c[0x0][0x8a8] ;  /* 0x00022a00ff507b82 */ /* 0x000ef00000000a00 */
[----:B--2-4-:R-:W1:Y:S02]  /*4a20*/  LDC R90, c[0x0][0x374] ;  /* 0x0000dd00ff5a7b82 */ /* 0x014e640000000800 */
.L_x_109:
[C---:B------:R-:W-:Y:S02]  /*4a30*/  LEA R0, R103.reuse, UR48, 0x3 ;  /* 0x0000003067007c11 */ /* 0x040fe4000f8e18ff */
[----:B------:R-:W-:Y:S02]  /*4a40*/  SHF.L.U32 R2, R96, 0x1f, RZ ;  /* 0x0000001f60027819 */ /* 0x000fe400000006ff */
[----:B------:R-:W-:Y:S02]  /*4a50*/  LEA R16, R103, UR48, 0x4 ;  /* 0x0000003067107c11 */ /* 0x000fe4000f8e20ff */
[----:B------:R-:W2:Y:S02]  /*4a60*/  SYNCS.PHASECHK.TRANS64.TRYWAIT P0, [R0+URZ+0x70], R2 ;  /* 0x00007002000075a7 */ /* 0x000ea400080011ff */
[----:B--2---:R-:W-:Y:S05]  /*4a70*/  @!P0 BRA `(.L_x_79) ;  /* 0x0000003000608947 */ /* 0x004fea0003800000 */
.L_x_149:
[----:B------:R-:W4:Y:S01]  /*4a80*/  LDC.64 R10, c[0x0][0xb10] ;  /* 0x0002c400ff0a7b82 */ /* 0x000f220000000a00 */
[----:B------:R-:W3:Y:S01]  /*4a90*/  LDS.128 R16, [R16+0x100] ;  /* 0x0001000010107984 */ /* 0x000ee20000000c00 */
[----:B-1----:R-:W-:Y:S01]  /*4aa0*/  ISETP.NE.AND P1, PT, R41, 0x1, PT ;  /* 0x000000012900780c */ /* 0x002fe20003f25270 */
[----:B--2---:R-:W-:Y:S01]  /*4ab0*/  VIADD R0, R0, 0x80 ;  /* 0x0000008000007836 */ /* 0x004fe20000000000 */
[----:B------:R-:W-:Y:S04]  /*4ac0*/  ISETP.GE.AND P0, PT, R40, 0x1, PT ;  /* 0x000000012800780c */ /* 0x000fe80003f06270 */
[----:B------:R-:W1:Y:S01]  /*4ad0*/  LDC.64 R8, c[0x0][0xb18] ;  /* 0x0002c600ff087b82 */ /* 0x000e620000000a00 */
[----:B------:R-:W-:Y:S01]  /*4ae0*/  PRMT R0, RZ, 0x654, R0 ;  /* 0x00000654ff007816 */ /* 0x000fe20000000000 */
[----:B------:R-:W-:Y:S01]  /*4af0*/  @!PT LDS RZ, [RZ] ;  /* 0x00000000fffff984 */ /* 0x000fe20000000800 */
[----:B------:R-:W-:Y:S01]  /*4b00*/  @!PT LDS RZ, [RZ] ;  /* 0x00000000fffff984 */ /* 0x000fe20000000800 */
[----:B------:R-:W-:Y:S01]  /*4b10*/  @!PT LDS RZ, [RZ] ;  /* 0x00000000fffff984 */ /* 0x000fe20000000800 */
[----:B------:R-:W-:Y:S01]  /*4b20*/  @!PT LDS RZ, [RZ] ;  /* 0x00000000fffff984 */ /* 0x000fe20000000800 */
[----:B------:R2:W-:Y:S06]  /*4b30*/  MEMBAR.ALL.CTA ;  /* 0x0000000000007992 */ /* 0x0005ec0000008000 */
[----:B--2---:R-:W2:Y:S01]  /*4b40*/  FENCE.VIEW.ASYNC.S ;  /* 0x00000000000073c6 */ /* 0x004ea20000000000 */
[----:B------:R-:W1:Y:S08]  /*4b50*/  @!P1 LDC R12, c[0x0][0xb20] ;  /* 0x0002c800ff0c9b82 */ /* 0x000e700000000800 */
[----:B------:R-:W1:Y:S01]  /*4b60*/  @!P1 LDC R7, c[0x0][0xb0c] ;  /* 0x0002c300ff079b82 */ /* 0x000e620000000800 */
[----:B--2---:R2:W-:Y:S01]  /*4b70*/  SYNCS.ARRIVE.TRANS64.RED.A1T0 RZ, [R0+URZ], RZ ;  /* 0x000000ff00ff79a7 */ /* 0x0045e200081004ff */
[----:B---3--:R-:W-:Y:S04]  /*4b80*/  LOP3.LUT P4, RZ, R18, 0x1, RZ, 0xc0, !PT ;  /* 0x0000000112ff7812 */ /* 0x008fe8000788c0ff */
[----:B------:R-:W-:Y:S09]  /*4b90*/  P2R R101, PR, RZ, 0x10 ;  /* 0x00000010ff657803 */ /* 0x000ff20000000000 */
[----:B------:R-:W-:Y:S02]  /*4ba0*/  @P4 MOV R44, R16 ;  /* 0x00000010002c4202 */ /* 0x000fe40000000f00 */
[----:B------:R-:W-:Y:S01]  /*4bb0*/  @P4 LOP3.LUT R43, R17, 0xffff, RZ, 0xc0, !PT ;  /* 0x0000ffff112b4812 */ /* 0x000fe200078ec0ff */
[----:B--2-4-:R-:W-:Y:S06]  /*4bc0*/  @!P0 BRA `(.L_x_80) ;  /* 0x0000000000a48947 */ /* 0x014fec0003800000 */
[----:B------:R-:W-:Y:S01]  /*4bd0*/  IMAD.HI.U32 R0, R90, R39, RZ ;  /* 0x000000275a007227 */ /* 0x000fe200078e00ff */
[----:B------:R-:W-:Y:S02]  /*4be0*/  ISETP.NE.AND P0, PT, R38, 0x1, PT ;  /* 0x000000012600780c */ /* 0x000fe40003f05270 */
[----:B------:R-:W-:Y:S01]  /*4bf0*/  ISETP.NE.AND P2, PT, R40, 0x1, PT ;  /* 0x000000012800780c */ /* 0x000fe20003f45270 */
[----:B------:R-:W-:Y:S01]  /*4c00*/  IMAD.HI.U32 R4, R91, R84, RZ ;  /* 0x000000545b047227 */ /* 0x000fe200078e00ff */
[----:B------:R-:W-:Y:S02]  /*4c10*/  SHF.R.U32.HI R0, RZ, R89, R0 ;  /* 0x00000059ff007219 */ /* 0x000fe40000011600 */
[----:B------:R-:W-:Y:S01]  /*4c20*/  ISETP.NE.AND P3, PT, R42, 0x1, PT ;  /* 0x000000012a00780c */ /* 0x000fe20003f65270 */
[----:B------:R-:W-:Y:S01]  /*4c30*/  IMAD.HI.U32 R6, R43, R39, RZ ;  /* 0x000000272b067227 */ /* 0x000fe200078e00ff */
[-C--:B------:R-:W-:Y:S02]  /*4c40*/  SHF.R.U32.HI R4, RZ, R85.reuse, R4 ;  /* 0x00000055ff047219 */ /* 0x080fe40000011604 */
[----:B------:R-:W-:Y:S01]  /*4c50*/  SEL R0, R90, R0, !P0 ;  /* 0x000000005a007207 */ /* 0x000fe20004000000 */
[----:B------:R-:W-:Y:S01]  /*4c60*/  IMAD.HI.U32 R5, R44, R84, RZ ;  /* 0x000000542c057227 */ /* 0x000fe200078e00ff */
[----:B------:R-:W-:Y:S03]  /*4c70*/  SEL R4, R91, R4, !P3 ;  /* 0x000000045b047207 */ /* 0x000fe60005800000 */
[-C--:B------:R-:W-:Y:S01]  /*4c80*/  IMAD.HI.U32 R3, R0, R36.reuse, RZ ;  /* 0x0000002400037227 */ /* 0x080fe200078e00ff */
[----:B------:R-:W-:Y:S03]  /*4c90*/  SHF.R.U32.HI R5, RZ, R85, R5 ;  /* 0x00000055ff057219 */ /* 0x000fe60000011605 */
[----:B------:R-:W-:Y:S01]  /*4ca0*/  IMAD.HI.U32 R2, R4, R36, RZ ;  /* 0x0000002404027227 */ /* 0x000fe200078e00ff */
[----:B------:R-:W-:Y:S02]  /*4cb0*/  @P2 SHF.R.U32.HI R0, RZ, R37, R3 ;  /* 0x00000025ff002219 */ /* 0x000fe40000011603 */
[----:B------:R-:W-:Y:S02]  /*4cc0*/  SHF.R.U32.HI R3, RZ, R89, R6 ;  /* 0x00000059ff037219 */ /* 0x000fe40000011606 */
[----:B------:R-:W-:Y:S01]  /*4cd0*/  @P2 SHF.R.U32.HI R4, RZ, R37, R2 ;  /* 0x00000025ff042219 */ /* 0x000fe20000011602 */
[----:B------:R-:W-:Y:S01]  /*4ce0*/  IMAD R0, R40, R0, RZ ;  /* 0x0000000028007224 */ /* 0x000fe200078e02ff */
[----:B------:R-:W-:Y:S02]  /*4cf0*/  SEL R3, R43, R3, !P0 ;  /* 0x000000032b037207 */ /* 0x000fe40004000000 */
[----:B------:R-:W-:Y:S01]  /*4d00*/  SEL R2, R44, R5, !P3 ;  /* 0x000000052c027207 */ /* 0x000fe20005800000 */
[----:B------:R-:W-:Y:S01]  /*4d10*/  IMAD R5, R40, R4, RZ ;  /* 0x0000000428057224 */ /* 0x000fe200078e02ff */
[C---:B------:R-:W-:Y:S01]  /*4d20*/  ISETP.GE.AND P0, PT, R3.reuse, R0, PT ;  /* 0x000000000300720c */ /* 0x040fe20003f06270 */
[C---:B------:R-:W-:Y:S03]  /*4d30*/  IMAD.HI.U32 R0, R3.reuse, R36, RZ ;  /* 0x0000002403007227 */ /* 0x040fe600078e00ff */
[C---:B------:R-:W-:Y:S02]  /*4d40*/  ISETP.GE.OR P0, PT, R2.reuse, R5, P0 ;  /* 0x000000050200720c */ /* 0x040fe40000706670 */
[----:B------:R-:W-:Y:S04]  /*4d50*/  SHF.R.U32.HI R0, RZ, R37, R0 ;  /* 0x00000025ff007219 */ /* 0x000fe80000011600 */
[C---:B------:R-:W-:Y:S05]  /*4d60*/  SEL R6, R3.reuse, R0, !P2 ;  /* 0x0000000003067207 */ /* 0x040fea0005000000 */
        /* <DEDUP_REMOVED lines=14> */
[----:B------:R-:W-:Y:S07]  /*4e50*/  IMAD R43, R3, R38, R43 ;  /* 0x00000026032b7224 */ /* 0x000fee00078e022b */
.L_x_80:
[----:B-1----:R-:W-:Y:S01]  /*4e60*/  @!P1 ISETP.NE.AND P0, PT, R8, 0x1, PT ;  /* 0x000000010800980c */ /* 0x002fe20003f05270 */
[----:B------:R-:W-:Y:S01]  /*4e70*/  @!P1 IMAD.HI.U32 R0, R44, R10, RZ ;  /* 0x0000000a2c009227 */ /* 0x000fe200078e00ff */
[----:B------:R-:W-:Y:S01]  /*4e80*/  @!P1 ISETP.NE.AND P2, PT, R7, 0x1, PT ;  /* 0x000000010700980c */ /* 0x000fe20003f45270 */
[----:B------:R-:W-:Y:S01]  /*4e90*/  ULOP3.LUT UP0, URZ, UR52, 0x1b0, URZ, 0xc0, !UPT ;  /* 0x000001b034ff7892 */ /* 0x000fe2000f80c0ff */
[----:B------:R-:W-:Y:S01]  /*4ea0*/  R2UR UR42, R15 ;  /* 0x000000000f2a72ca */ /* 0x000fe200000e0000 */
[----:B------:R-:W-:Y:S01]  /*4eb0*/  @!P1 IMAD.HI.U32 R2, R43, R9, RZ ;  /* 0x000000092b029227 */ /* 0x000fe200078e00ff */
[----:B------:R-:W-:Y:S02]  /*4ec0*/  @!P1 SHF.R.U32.HI R0, RZ, R11, R0 ;  /* 0x0000000bff009219 */ /* 0x000fe40000011600 */
[----:B------:R-:W-:Y:S01]  /*4ed0*/  R2UR UR41, R14 ;  /* 0x000000000e2972ca */ /* 0x000fe200000e0000 */
[----:B------:R-:W-:Y:S01]  /*4ee0*/  VIADD R103, R103, 0x1 ;  /* 0x0000000167677836 */ /* 0x000fe20000000000 */
[----:B------:R-:W-:Y:S02]  /*4ef0*/  @!P1 SHF.R.U32.HI R2, RZ, R12, R2 ;  /* 0x0000000cff029219 */ /* 0x000fe40000011602 */
[----:B------:R-:W-:Y:S02]  /*4f00*/  @!P1 SEL R3, R44, R0, !P2 ;  /* 0x000000002c039207 */ /* 0x000fe40005000000 */
[----:B------:R-:W-:Y:S02]  /*4f10*/  @!P1 SEL R2, R43, R2, !P0 ;  /* 0x000000022b029207 */ /* 0x000fe40004000000 */
[----:B------:R-:W-:Y:S01]  /*4f20*/  @P4 SHF.R.U32.HI R95, RZ, 0x10, R17 ;  /* 0x00000010ff5f4819 */ /* 0x000fe20000011611 */
[----:B------:R-:W-:Y:S02]  /*4f30*/  USHF.L.U32 UR42, UR42, 0x7, URZ ;  /* 0x000000072a2a7899 */ /* 0x000fe400080006ff */
[----:B------:R-:W-:Y:S02]  /*4f40*/  @!P1 IMAD.IADD R0, R2, 0x1, -R3 ;  /* 0x0000000102009824 */ /* 0x000fe400078e0a03 */
[----:B------:R-:W-:Y:S01]  /*4f50*/  @!P1 IMAD.IADD R2, R3, 0x1, -R2 ;  /* 0x0000000103029824 */ /* 0x000fe200078e0a02 */
[----:B------:R-:W-:Y:S01]  /*4f60*/  USHF.L.U32 UR41, UR41, 0x6, URZ ;  /* 0x0000000629297899 */ /* 0x000fe200080006ff */
[----:B------:R-:W-:Y:S02]  /*4f70*/  @!P1 IMAD R44, R0, R7, R44 ;  /* 0x00000007002c9224 */ /* 0x000fe400078e022c */
[----:B------:R-:W-:Y:S01]  /*4f80*/  @!P1 IMAD R43, R2, R8, R43 ;  /* 0x00000008022b9224 */ /* 0x000fe200078e022b */
[----:B------:R-:W-:Y:S08]  /*4f90*/  BRA.U !UP0, `(.L_x_81) ;  /* 0x00000001087c7547 */ /* 0x000ff0000b800000 */
[----:B------:R-:W1:Y:S01]  /*4fa0*/  LDCU.64 UR8, c[0x4][0x80] ;  /* 0x01001000ff0877ac */ /* 0x000e620008000a00 */
[----:B------:R-:W-:Y:S01]  /*4fb0*/  MOV R2, 0x0 ;  /* 0x0000000000027802 */ /* 0x000fe20000000f00 */
[----:B------:R-:W-:Y:S02]  /*4fc0*/  HFMA2 R12, -RZ, RZ, 0, 5.9604644775390625e-08 ;  /* 0x00000001ff0c7431 */ /* 0x000fe400000001ff */
[----:B------:R-:W-:Y:S01]  /*4fd0*/  IMAD.MOV.U32 R8, RZ, RZ, 0x70 ;  /* 0x00000070ff087424 */ /* 0x000fe200078e00ff */
[----:B------:R2:W3:Y:S01]  /*4fe0*/  LDC.64 R14, c[0x4][R2] ;  /* 0x01000000020e7b82 */ /* 0x0004e20000000a00 */
[----:B------:R-:W4:Y:S01]  /*4ff0*/  LDCU.64 UR6, c[0x4][0x88] ;  /* 0x01001100ff0677ac */ /* 0x000f220008000a00 */
[----:B------:R-:W-:Y:S01]  /*5000*/  IMAD.MOV.U32 R13, RZ, RZ, RZ ;  /* 0x000000ffff0d7224 */ /* 0x000fe200078e00ff */
[----:B------:R-:W2:Y:S01]  /*5010*/  LDCU.64 UR4, c[0x4][0x8] ;  /* 0x01000100ff0477ac */ /* 0x000ea20008000a00 */
[----:B-1----:R-:W-:Y:S01]  /*5020*/  MOV R5, UR9 ;  /* 0x0000000900057c02 */ /* 0x002fe20008000f00 */
[----:B------:R-:W-:Y:S01]  /*5030*/  IMAD.U32 R4, RZ, RZ, UR8 ;  /* 0x00000008ff047e24 */ /* 0x000fe2000f8e00ff */
[----:B----4-:R-:W-:Y:S01]  /*5040*/  MOV R7, UR7 ;  /* 0x0000000700077c02 */ /* 0x010fe20008000f00 */
[----:B------:R-:W-:Y:S01]  /*5050*/  IMAD.U32 R6, RZ, RZ, UR6 ;  /* 0x00000006ff067e24 */ /* 0x000fe2000f8e00ff */
[----:B--2---:R-:W-:Y:S01]  /*5060*/  MOV R11, UR5 ;  /* 0x00000005000b7c02 */ /* 0x004fe20008000f00 */
[----:B------:R-:W-:Y:S02]  /*5070*/  IMAD.U32 R10, RZ, RZ, UR4 ;  /* 0x00000004ff0a7e24 */ /* 0x000fe4000f8e00ff */
[----:B------:R-:W-:Y:S07]  /*5080*/  LEPC R20, `(.L_x_82) ;  /* 0x000000001014794e */ /* 0x000fee0000000000 */
[----:B---3-5:R-:W-:Y:S05]  /*5090*/  CALL.ABS.NOINC R14 ;  /* 0x000000000e007343 */ /* 0x028fea0003c00000 */
.L_x_82:
[----:B------:R-:W1:Y:S01]  /*50a0*/  LDCU.64 UR8, c[0x4][0x80] ;  /* 0x01001000ff0877ac */ /* 0x000e620008000a00 */
[----:B------:R-:W2:Y:S01]  /*50b0*/  LDC.64 R2, c[0x4][R2] ;  /* 0x0100000002027b82 */ /* 0x000ea20000000a00 */
[----:B------:R-:W-:Y:S02]  /*50c0*/  HFMA2 R12, -RZ, RZ, 0, 5.9604644775390625e-08 ;  /* 0x00000001ff0c7431 */ /* 0x000fe400000001ff */
[----:B------:R-:W-:Y:S02]  /*50d0*/  IMAD.MOV.U32 R8, RZ, RZ, 0x70 ;  /* 0x00000070ff087424 */ /* 0x000fe400078e00ff */
[----:B------:R-:W-:Y:S01]  /*50e0*/  IMAD.MOV.U32 R13, RZ, RZ, RZ ;  /* 0x000000ffff0d7224 */ /* 0x000fe200078e00ff */
[----:B------:R-:W3:Y:S01]  /*50f0*/  LDCU.64 UR6, c[0x4][0x88] ;  /* 0x01001100ff0677ac */ /* 0x000ee20008000a00 */
[----:B------:R-:W4:Y:S01]  /*5100*/  LDCU.64 UR4, c[0x4][0x8] ;  /* 0x01000100ff0477ac */ /* 0x000f220008000a00 */
[----:B-1----:R-:W-:Y:S02]  /*5110*/  MOV R4, UR8 ;  /* 0x0000000800047c02 */ /* 0x002fe40008000f00 */
[----:B------:R-:W-:Y:S02]  /*5120*/  MOV R5, UR9 ;  /* 0x0000000900057c02 */ /* 0x000fe40008000f00 */
[----:B---3--:R-:W-:Y:S01]  /*5130*/  MOV R7, UR7 ;  /* 0x0000000700077c02 */ /* 0x008fe20008000f00 */
[----:B------:R-:W-:Y:S01]  /*5140*/  IMAD.U32 R6, RZ, RZ, UR6 ;  /* 0x00000006ff067e24 */ /* 0x000fe2000f8e00ff */
[----:B----4-:R-:W-:Y:S01]  /*5150*/  MOV R11, UR5 ;  /* 0x00000005000b7c02 */ /* 0x010fe20008000f00 */
[----:B------:R-:W-:Y:S02]  /*5160*/  IMAD.U32 R10, RZ, RZ, UR4 ;  /* 0x00000004ff0a7e24 */ /* 0x000fe4000f8e00ff */
[----:B------:R-:W-:Y:S07]  /*5170*/  LEPC R20, `(.L_x_81) ;  /* 0x000000001014794e */ /* 0x000fee0000000000 */
[----:B--2---:R-:W-:Y:S05]  /*5180*/  CALL.ABS.NOINC R2 ;  /* 0x0000000002007343 */ /* 0x004fea0003c00000 */
.L_x_81:
[----:B------:R-:W-:Y:S01]  /*5190*/  ISETP.NE.U32.AND P4, PT, R82, RZ, PT ;  /* 0x000000ff5200720c */ /* 0x000fe20003f85070 */
[----:B------:R-:W-:Y:S01]  /*51a0*/  UISETP.NE.AND UP2, UPT, UR53, URZ, UPT ;  /* 0x000000ff3500728c */ /* 0x000fe2000bf45270 */
[----:B------:R-:W-:Y:S01]  /*51b0*/  ISETP.NE.U32.AND P2, PT, RZ, UR38, PT ;  /* 0x00000026ff007c0c */ /* 0x000fe2000bf45070 */
[----:B------:R-:W-:Y:S01]  /*51c0*/  UISETP.NE.U32.AND UP1, UPT, UR44, URZ, UPT ;  /* 0x000000ff2c00728c */ /* 0x000fe2000bf25070 */
[----:B------:R-:W-:Y:S01]  /*51d0*/  ISETP.NE.AND.EX P4, PT, R83, RZ, PT, P4 ;  /* 0x000000ff5300720c */ /* 0x000fe20003f85340 */
[----:B------:R-:W-:Y:S01]  /*51e0*/  UPLOP3.LUT UP0, UPT, UPT, UPT, UPT, 0x40, 0x4 ;  /* 0x000000000004789c */ /* 0x000fe20003f0e870 */
[----:B------:R-:W-:Y:S01]  /*51f0*/  ISETP.NE.AND.EX P2, PT, RZ, UR39, PT, P2 ;  /* 0x00000027ff007c0c */ /* 0x000fe2000bf45320 */
[----:B------:R-:W-:Y:S01]  /*5200*/  UISETP.NE.AND.EX UP1, UPT, UR45, URZ, UPT, UP1 ;  /* 0x000000ff2d00728c */ /* 0x000fe2000bf25310 */
[----:B------:R-:W-:Y:S04]  /*5210*/  PLOP3.LUT P1, PT, PT, PT, UP2, 0x80, 0x8 ;  /* 0x000000000008781c */ /* 0x000fe80003f2f028 */
[----:B------:R-:W-:Y:S06]  /*5220*/  @UP2 UPLOP3.LUT UP0, UPT, UPT, UPT, UP1, 0x80, 0x8 ;  /* 0x000000000008289c */ /* 0x000fec0003f0f010 */
[----:B------:R-:W-:Y:S01]  /*5230*/  PLOP3.LUT P0, PT, PT, PT, UP0, 0x80, 0x8 ;  /* 0x000000000008781c */ /* 0x000fe20003f0f008 */
[----:B------:R-:W-:Y:S01]  /*5240*/  @!UPT UIADD3 URZ, UPT, UPT, URZ, URZ, URZ ;  /* 0x000000fffffff290 */ /* 0x000fe2000fffe0ff */
[----:B------:R-:W-:Y:S11]  /*5250*/  BRA.U !UP1, `(.L_x_83) ;  /* 0x0000000109387547 */ /* 0x000ff6000b800000 */
[----:B------:R-:W-:Y:S01]  /*5260*/  UISETP.NE.U32.AND UP0, UPT, UR38, URZ, UPT ;  /* 0x000000ff2600728c */ /* 0x000fe2000bf05070 */
[----:B------:R-:W-:Y:S02]  /*5270*/  HFMA2 R0, -RZ, RZ, 0, 5.9604644775390625e-08 ;  /* 0x00000001ff007431 */ /* 0x000fe400000001ff */
[----:B------:R-:W-:Y:S01]  /*5280*/  IMAD.MOV.U32 R88, RZ, RZ, 0x1 ;  /* 0x00000001ff587424 */ /* 0x000fe200078e00ff */
[----:B------:R-:W-:Y:S06]  /*5290*/  UISETP.NE.AND.EX UP0, UPT, UR39, URZ, UPT, UP0 ;  /* 0x000000ff2700728c */ /* 0x000fec000bf05300 */
[----:B------:R-:W-:Y:S05]  /*52a0*/  PLOP3.LUT P3, PT, PT, PT, UP0, 0x80, 0x8 ;  /* 0x000000000008781c */ /* 0x000fea0003f6f008 */
[----:B------:R-:W1:Y:S01]  /*52b0*/  @UP0 LDCU.64 UR6, c[0x0][0x888] ;  /* 0x00011100ff0607ac */ /* 0x000e620008000a00 */
[----:B------:R-:W-:Y:S07]  /*52c0*/  @UP0 UIMAD UR4, UR36, UR44, URZ ;  /* 0x0000002c240402a4 */ /* 0x000fee000f8e02ff */
[----:B------:R-:W-:Y:S01]  /*52d0*/  @!P3 PRMT R88, R0, 0x7610, R88 ;  /* 0x000076100058b816 */ /* 0x000fe20000000058 */
[----:B-1----:R-:W-:Y:S03]  /*52e0*/  @UP0 UIMAD.WIDE UR6, UR4, 0x4, UR6 ;  /* 0x00000004040608a5 */ /* 0x002fe6000f8e0206 */
[----:B------:R-:W1:Y:S03]  /*52f0*/  @!UP0 LDCU UR4, c[0x0][0x880] ;  /* 0x00011000ff0487ac */ /* 0x000e660008000800 */
[----:B------:R-:W-:Y:S01]  /*5300*/  IMAD.U32 R2, RZ, RZ, UR6 ;  /* 0x00000006ff027e24 */ /* 0x000fe2000f8e00ff */
[----:B------:R-:W-:Y:S05]  /*5310*/  MOV R3, UR7 ;  /* 0x0000000700037c02 */ /* 0x000fea0008000f00 */
[----:B-----5:R2:W5:Y:S02]  /*5320*/  @P3 LDG.E R49, desc[UR46][R2.64] ;  /* 0x0000002e02313981 */ /* 0x020564000c1e1900 */
[----:B-12---:R-:W-:Y:S02]  /*5330*/  @!P3 IMAD.U32 R49, RZ, RZ, UR4 ;  /* 0x00000004ff31be24 */ /* 0x006fe4000f8e00ff */
.L_x_83:
[----:B------:R-:W-:Y:S05]  /*5340*/  @!P4 BRA `(.L_x_84) ;  /* 0x000000000020c947 */ /* 0x000fea0003800000 */
[----:B------:R-:W-:Y:S04]  /*5350*/  ISETP.NE.U32.AND P3, PT, R80, RZ, PT ;  /* 0x000000ff5000720c */ /* 0x000fe80003f65070 */
[----:B------:R-:W-:Y:S11]  /*5360*/  ISETP.NE.AND.EX P3, PT, R81, RZ, PT, P3 ;  /* 0x000000ff5100720c */ /* 0x000ff60003f65330 */
[----:B------:R-:W-:Y:S02]  /*5370*/  @!UPT UIADD3 URZ, UPT, UPT, URZ, URZ, URZ ;  /* 0x000000fffffff290 */ /* 0x000fe4000fffe0ff */
[----:B------:R-:W1:Y:S01]  /*5380*/  @P3 LDC.64 R2, c[0x0][0x8a8] ;  /* 0x00022a00ff023b82 */ /* 0x000e620000000a00 */
[----:B------:R-:W-:Y:S04]  /*5390*/  @P3 IMAD R0, R82, UR36, RZ ;  /* 0x0000002452003c24 */ /* 0x000fe8000f8e02ff */
[----:B-1----:R-:W-:Y:S05]  /*53a0*/  @P3 IMAD.WIDE R2, R0, 0x4, R2 ;  /* 0x0000000400023825 */ /* 0x002fea00078e0202 */
[----:B-----5:R1:W5:Y:S02]  /*53b0*/  @P3 LDG.E R47, desc[UR46][R2.64] ;  /* 0x0000002e022f3981 */ /* 0x020364000c1e1900 */
[----:B-1----:R-:W2:Y:S02]  /*53c0*/  @!P3 LDC R47, c[0x0][0x8a0] ;  /* 0x00022800ff2fbb82 */ /* 0x002ea40000000800 */
.L_x_84:
[----:B-----5:R-:W-:Y:S01]  /*53d0*/  FSETP.NEU.AND P3, PT, R49, RZ, PT ;  /* 0x000000ff3100720b */ /* 0x020fe20003f6d000 */
[----:B------:R-:W-:Y:S01]  /*53e0*/  ULOP3.LUT UR4, UR51, 0x1, URZ, 0x3c, !UPT ;  /* 0x0000000133047892 */ /* 0x000fe2000f8e3cff */
[----:B------:R-:W-:Y:S01]  /*53f0*/  SEL R4, RZ, 0xffffffff, P2 ;  /* 0xffffffffff047807 */ /* 0x000fe20001000000 */
[----:B------:R-:W-:Y:S01]  /*5400*/  IMAD.U32 R72, RZ, RZ, UR56 ;  /* 0x00000038ff487e24 */ /* 0x000fe2000f8e00ff */
[----:B------:R-:W-:Y:S01]  /*5410*/  @P1 LOP3.LUT P2, RZ, R88, 0xff, RZ, 0xc0, !PT ;  /* 0x000000ff58ff1812 */ /* 0x000fe2000784c0ff */
[----:B------:R-:W-:Y:S01]  /*5420*/  IMAD.SHL.U32 R106, R94, 0x10, RZ ;  /* 0x000000105e6a7824 */ /* 0x000fe200078e00ff */
[----:B------:R-:W-:Y:S01]  /*5430*/  @P1 SEL R0, RZ, 0xffffffff, P3 ;  /* 0xffffffffff001807 */ /* 0x000fe20001800000 */
[----:B------:R-:W-:Y:S01]  /*5440*/  IMAD.U32 R107, RZ, RZ, UR4 ;  /* 0x00000004ff6b7e24 */ /* 0x000fe2000f8e00ff */
[----:B------:R-:W-:Y:S01]  /*5450*/  LEA R73, R45, UR48, 0x3 ;  /* 0x000000302d497c11 */ /* 0x000fe2000f8e18ff */
[----:B------:R-:W-:Y:S01]  /*5460*/  IMAD.SHL.U32 R72, R72, 0x2000, RZ ;  /* 0x0000200048487824 */ /* 0x000fe200078e00ff */
[----:B------:R-:W-:Y:S01]  /*5470*/  @P0 SEL R0, R4, R0, !P2 ;  /* 0x0000000004000207 */ /* 0x000fe20005000000 */
[----:B------:R-:W-:Y:S01]  /*5480*/  IMAD.SHL.U32 R105, R93, 0x10, RZ ;  /* 0x000000105d697824 */ /* 0x000fe200078e00ff */
[----:B------:R-:W-:Y:S01]  /*5490*/  PLOP3.LUT P2, PT, PT, PT, UP1, 0x80, 0x8 ;  /* 0x000000000008781c */ /* 0x000fe20003f4f018 */
[----:B------:R-:W-:Y:S01]  /*54a0*/  IMAD.IADD R67, R99, 0x1, R72 ;  /* 0x0000000163437824 */ /* 0x000fe200078e0248 */
[----:B------:R-:W-:Y:S01]  /*54b0*/  @P1 LOP3.LUT R0, R0, 0x1, RZ, 0xc0, !PT ;  /* 0x0000000100001812 */ /* 0x000fe200078ec0ff */
[----:B------:R-:W-:Y:S01]  /*54c0*/  BSSY B1, `(.L_x_85) ;  /* 0x0000039000017945 */ /* 0x000fe20003800000 */
[----:B------:R-:W-:Y:S01]  /*54d0*/  LOP3.LUT P4, R102, R88, 0xff, RZ, 0xc0, !PT ;  /* 0x000000ff58667812 */ /* 0x000fe2000788c0ff */
[----:B------:R-:W-:Y:S01]  /*54e0*/  IMAD.IADD R66, R67, 0x1, R106 ;  /* 0x0000000143427824 */ /* 0x000fe200078e026a */
[----:B------:R-:W-:Y:S01]  /*54f0*/  ISETP.NE.U32.OR P5, PT, R0, 0x1, !P1 ;  /* 0x000000010000780c */ /* 0x000fe20004fa5470 */
[----:B------:R-:W-:Y:S01]  /*5500*/  IMAD.U32 R0, RZ, RZ, UR56 ;  /* 0x00000038ff007e24 */ /* 0x000fe2000f8e00ff */
[----:B------:R-:W-:Y:S01]  /*5510*/  SEL R3, RZ, 0xffffffff, P3 ;  /* 0xffffffffff037807 */ /* 0x000fe20001800000 */
[----:B------:R-:W-:Y:S01]  /*5520*/  IMAD.MOV.U32 R75, RZ, RZ, 0x1 ;  /* 0x00000001ff4b7424 */ /* 0x000fe200078e00ff */
[----:B------:R-:W-:Y:S01]  /*5530*/  P2R R104, PR, RZ, 0x20 ;  /* 0x00000020ff687803 */ /* 0x000fe20000000000 */
[----:B------:R-:W-:Y:S01]  /*5540*/  IMAD R48, R45, 0x40, R46 ;  /* 0x000000402d307824 */ /* 0x000fe200078e022e */
[----:B------:R-:W-:Y:S01]  /*5550*/  LEA R0, R0, UR48, 0x3 ;  /* 0x0000003000007c11 */ /* 0x000fe2000f8e18ff */
[----:B------:R-:W-:Y:S01]  /*5560*/  IMAD.U32 R74, RZ, RZ, UR56 ;  /* 0x00000038ff4a7e24 */ /* 0x000fe2000f8e00ff */
[----:B------:R-:W-:Y:S02]  /*5570*/  @P2 SEL R3, R4, R3, !P4 ;  /* 0x0000000304032207 */ /* 0x000fe40006000000 */
[----:B------:R-:W-:Y:S02]  /*5580*/  CS2R R78, SRZ ;  /* 0x00000000004e7805 */ /* 0x000fe4000001ff00 */
[----:B------:R-:W-:Y:S02]  /*5590*/  CS2R R76, SRZ ;  /* 0x00000000004c7805 */ /* 0x000fe4000001ff00 */
[----:B------:R-:W-:Y:S02]  /*55a0*/  CS2R R70, SRZ ;  /* 0x0000000000467805 */ /* 0x000fe4000001ff00 */
[----:B------:R-:W-:Y:S02]  /*55b0*/  LOP3.LUT R3, R3, 0x1, RZ, 0xc0, !PT ;  /* 0x0000000103037812 */ /* 0x000fe400078ec0ff */
[----:B------:R-:W-:Y:S02]  /*55c0*/  CS2R R68, SRZ ;  /* 0x0000000000447805 */ /* 0x000fe4000001ff00 */
[----:B------:R-:W-:Y:S02]  /*55d0*/  @P5 SHF.L.U32 R2, R107, 0x1f, RZ ;  /* 0x0000001f6b025819 */ /* 0x000fe400000006ff */
[----:B------:R-:W-:Y:S02]  /*55e0*/  CS2R R62, SRZ ;  /* 0x00000000003e7805 */ /* 0x000fe4000001ff00 */
[----:B------:R-:W-:Y:S02]  /*55f0*/  ISETP.NE.U32.AND P2, PT, R3, 0x1, PT ;  /* 0x000000010300780c */ /* 0x000fe40003f45070 */
[----:B------:R-:W-:Y:S01]  /*5600*/  CS2R R60, SRZ ;  /* 0x00000000003c7805 */ /* 0x000fe2000001ff00 */
[----:B------:R1:W3:Y:S01]  /*5610*/  @P5 SYNCS.PHASECHK.TRANS64.TRYWAIT P1, [R0+URZ+0x30], R2 ;  /* 0x00003002000055a7 */ /* 0x0002e200080211ff */
[----:B------:R-:W-:Y:S02]  /*5620*/  CS2R R58, SRZ ;  /* 0x00000000003a7805 */ /* 0x000fe4000001ff00 */
[----:B------:R-:W-:Y:S02]  /*5630*/  P2R R108, PR, RZ, 0x4 ;  /* 0x00000004ff6c7803 */ /* 0x000fe40000000000 */
[----:B------:R-:W-:Y:S01]  /*5640*/  CS2R R56, SRZ ;  /* 0x0000000000387805 */ /* 0x000fe2000001ff00 */
[----:B------:R-:W-:Y:S02]  /*5650*/  IMAD.IADD R65, R67, 0x1, R105 ;  /* 0x0000000143417824 */ /* 0x000fe400078e0269 */
[----:B------:R-:W-:Y:S01]  /*5660*/  IMAD.IADD R64, R98, 0x1, R66 ;  /* 0x0000000162407824 */ /* 0x000fe200078e0242 */
[----:B-1----:R-:W-:Y:S04]  /*5670*/  SHF.L.U32 R2, R97, 0x1f, RZ ;  /* 0x0000001f61027819 */ /* 0x002fe800000006ff */
[----:B------:R1:W4:Y:S01]  /*5680*/  SYNCS.PHASECHK.TRANS64.TRYWAIT P0, [R73+URZ+0x90], R2 ;  /* 0x00009002490075a7 */ /* 0x00032200080011ff */
[----:B---3--:R-:W-:Y:S01]  /*5690*/  @P5 SEL R75, RZ, 0x1, !P1 ;  /* 0x00000001ff4b5807 */ /* 0x008fe20004800000 */
[----:B-1----:R-:W-:Y:S06]  /*56a0*/  @!P5 BRA `(.L_x_86) ;  /* 0x000000000068d947 */ /* 0x002fec0003800000 */
[----:B------:R-:W-:Y:S01]  /*56b0*/  ISETP.NE.AND P1, PT, R75, RZ, PT ;  /* 0x000000ff4b00720c */ /* 0x000fe20003f25270 */
[----:B------:R-:W-:Y:S01]  /*56c0*/  BSSY B0, `(.L_x_87) ;  /* 0x000000d000007945 */ /* 0x000fe20003800000 */
[----:B------:R-:W-:Y:S02]  /*56d0*/  CS2R R58, SRZ ;  /* 0x00000000003a7805 */ /* 0x000fe4000001ff00 */
[----:B------:R-:W-:Y:S02]  /*56e0*/  CS2R R56, SRZ ;  /* 0x0000000000387805 */ /* 0x000fe4000001ff00 */
[----:B------:R-:W-:Y:S02]  /*56f0*/  CS2R R62, SRZ ;  /* 0x00000000003e7805 */ /* 0x000fe4000001ff00 */
[----:B------:R-:W-:Y:S02]  /*5700*/  CS2R R60, SRZ ;  /* 0x00000000003c7805 */ /* 0x000fe4000001ff00 */
[----:B------:R-:W-:Y:S02]  /*5710*/  CS2R R70, SRZ ;  /* 0x0000000000467805 */ /* 0x000fe4000001ff00 */
[----:B------:R-:W-:Y:S02]  /*5720*/  CS2R R68, SRZ ;  /* 0x0000000000447805 */ /* 0x000fe4000001ff00 */
[----:B------:R-:W-:Y:S02]  /*5730*/  CS2R R78, SRZ ;  /* 0x00000000004e7805 */ /* 0x000fe4000001ff00 */
[----:B------:R-:W-:Y:S01]  /*5740*/  CS2R R76, SRZ ;  /* 0x00000000004c7805 */ /* 0x000fe2000001ff00 */
[----:B------:R-:W-:Y:S06]  /*5750*/  @P1 BRA `(.L_x_88) ;  /* 0x00000000000c1947 */ /* 0x000fec0003800000 */
[----:B------:R-:W-:Y:S04]  /*5760*/  SHF.L.U32 R3, R107, 0x1f, RZ ;  /* 0x0000001f6b037819 */ /* 0x000fe800000006ff */
[----:B------:R-:W1:Y:S02]  /*5770*/  SYNCS.PHASECHK.TRANS64.TRYWAIT P1, [R0+URZ+0x30], R3 ;  /* 0x00003003000075a7 */ /* 0x000e6400080211ff */
[----:B-1----:R-:W-:Y:S05]  /*5780*/  @!P1 BRA `(.L_x_89) ;  /* 0x0000002400309947 */ /* 0x002fea0003800000 */
.L_x_88:
[----:B------:R-:W-:Y:S05]  /*5790*/  BSYNC B0 ;  /* 0x0000000000007941 */ /* 0x000fea0003800000 */
.L_x_87:
[----:B------:R-:W-:Y:S01]  /*57a0*/  ISETP.NE.AND P1, PT, R108, RZ, PT ;  /* 0x000000ff6c00720c */ /* 0x000fe20003f25270 */
[----:B------:R-:W-:Y:S04]  /*57b0*/  UIADD3 UR5, UPT, UPT, UR56, 0x1, URZ ;  /* 0x0000000138057890 */ /* 0x000fe8000fffe0ff */
[----:B------:R-:W-:Y:S04]  /*57c0*/  UISETP.NE.AND UP0, UPT, UR5, 0x3, UPT ;  /* 0x000000030500788c */ /* 0x000fe8000bf05270 */
[----:B------:R-:W-:Y:S02]  /*57d0*/  USEL UR4, URZ, 0x1, UP0 ;  /* 0x00000001ff047887 */ /* 0x000fe40008000000 */
[----:B------:R-:W-:Y:S02]  /*57e0*/  USEL UR5, UR5, URZ, UP0 ;  /* 0x000000ff05057287 */ /* 0x000fe40008000000 */
[----:B------:R3:W1:Y:S02]  /*57f0*/  @P1 LDS.128 R56, [R67] ;  /* 0x0000000043381984 */ /* 0x0006640000000c00 */
[----:B------:R-:W-:Y:S02]  /*5800*/  LOP3.LUT R107, R107, UR4, RZ, 0x3c, !PT ;  /* 0x000000046b6b7c12 */ /* 0x000fe4000f8e3cff */
[----:B------:R3:W1:Y:S01]  /*5810*/  @P1 LDS.128 R60, [R66+0x10] ;  /* 0x00001000423c1984 */ /* 0x0006620000000c00 */
[----:B------:R-:W-:Y:S03]  /*5820*/  IMAD.U32 R74, RZ, RZ, UR5 ;  /* 0x00000005ff4a7e24 */ /* 0x000fe6000f8e00ff */
[----:B------:R3:W1:Y:S04]  /*5830*/  @P1 LDS.128 R68, [R65+0x20] ;  /* 0x0000200041441984 */ /* 0x0006680000000c00 */
[----:B------:R3:W1:Y:S02]  /*5840*/  @P1 LDS.128 R76, [R64+0x10] ;  /* 0x00001000404c1984 */ /* 0x0006640000000c00 */
.L_x_86:
[----:B------:R-:W-:Y:S05]  /*5850*/  BSYNC B1 ;  /* 0x0000000000017941 */ /* 0x000fea0003800000 */
.L_x_85:
[----:B-1----:R-:W-:Y:S04]  /*5860*/  SHF.R.U32.HI R0, RZ, 0x15, R48 ;  /* 0x00000015ff007819 */ /* 0x002fe80000011630 */
[----:B------:R-:W-:Y:S01]  /*5870*/  LOP3.LUT P1, RZ, R0, 0x3, R92, 0x48, !PT ;  /* 0x0000000300ff7812 */ /* 0x000fe2000782485c */
[----:B------:R-:W-:Y:S01]  /*5880*/  @!UPT UIADD3 URZ, UPT, UPT, URZ, URZ, URZ ;  /* 0x000000fffffff290 */ /* 0x000fe2000fffe0ff */
[----:B----4-:R-:W-:Y:S11]  /*5890*/  @P0 BRA `(.L_x_90) ;  /* 0x0000000000080947 */ /* 0x010ff60003800000 */
[----:B------:R-:W1:Y:S02]  /*58a0*/  SYNCS.PHASECHK.TRANS64.TRYWAIT P0, [R73+URZ+0x90], R2 ;  /* 0x00009002490075a7 */ /* 0x000e6400080011ff */
[----:B-1----:R-:W-:Y:S05]  /*58b0*/  @!P0 BRA `(.L_x_91) ;  /* 0x0000002000f88947 */ /* 0x002fea0003800000 */
.L_x_90:
[----:B------:R-:W-:Y:S05]  /*58c0*/  @!P1 BRA `(.L_x_92) ;  /* 0x0000000000409947 */ /* 0x000fea0003800000 */
[----:B------:R-:W4:Y:S01]  /*58d0*/  LDCU.64 UR8, c[0x4][0x70] ;  /* 0x01000e00ff0877ac */ /* 0x000f220008000a00 */
[----:B------:R-:W-:Y:S01]  /*58e0*/  MOV R3, 0x0 ;  /* 0x0000000000037802 */ /* 0x000fe20000000f00 */
[----:B------:R-:W-:Y:S02]  /*58f0*/  HFMA2 R12, -RZ, RZ, 0, 5.9604644775390625e-08 ;  /* 0x00000001ff0c7431 */ /* 0x000fe400000001ff */
[----:B------:R-:W-:Y:S02]  /*5900*/  IMAD.MOV.U32 R8, RZ, RZ, 0x192 ;  /* 0x00000192ff087424 */ /* 0x000fe400078e00ff */
[----:B------:R-:W-:Y:S01]  /*5910*/  IMAD.MOV.U32 R13, RZ, RZ, RZ ;  /* 0x000000ffff0d7224 */ /* 0x000fe200078e00ff */
[----:B------:R-:W5:Y:S01]  /*5920*/  LDCU.64 UR6, c[0x4][0x78] ;  /* 0x01000f00ff0677ac */ /* 0x000f620008000a00 */
[----:B-1----:R-:W1:Y:S01]  /*5930*/  LDC.64 R2, c[0x4][R3] ;  /* 0x0100000003027b82 */ /* 0x002e620000000a00 */
[----:B------:R-:W2:Y:S01]  /*5940*/  LDCU.64 UR4, c[0x4][0x10] ;  /* 0x01000200ff0477ac */ /* 0x000ea20008000a00 */
[----:B----4-:R-:W-:Y:S01]  /*5950*/  MOV R5, UR9 ;  /* 0x0000000900057c02 */ /* 0x010fe20008000f00 */
[----:B------:R-:W-:Y:S01]  /*5960*/  IMAD.U32 R4, RZ, RZ, UR8 ;  /* 0x00000008ff047e24 */ /* 0x000fe2000f8e00ff */
[----:B-----5:R-:W-:Y:S01]  /*5970*/  MOV R7, UR7 ;  /* 0x0000000700077c02 */ /* 0x020fe20008000f00 */
[----:B------:R-:W-:Y:S01]  /*5980*/  IMAD.U32 R6, RZ, RZ, UR6 ;  /* 0x00000006ff067e24 */ /* 0x000fe2000f8e00ff */
[----:B--2---:R-:W-:Y:S01]  /*5990*/  MOV R11, UR5 ;  /* 0x00000005000b7c02 */ /* 0x004fe20008000f00 */
[----:B------:R-:W-:Y:S02]  /*59a0*/  IMAD.U32 R10, RZ, RZ, UR4 ;  /* 0x00000004ff0a7e24 */ /* 0x000fe4000f8e00ff */
[----:B------:R-:W-:Y:S07]  /*59b0*/  LEPC R20, `(.L_x_92) ;  /* 0x000000001014794e */ /* 0x000fee0000000000 */
[----:B-1-3--:R-:W-:Y:S05]  /*59c0*/  CALL.ABS.NOINC R2 ;  /* 0x0000000002007343 */ /* 0x00afea0003c00000 */
.L_x_92:
[----:B------:R-:W-:Y:S05]  /*59d0*/  WARPSYNC.ALL ;  /* 0x0000000000007948 */ /* 0x000fea0003800000 */
[----:B------:R-:W-:Y:S01]  /*59e0*/  R2UR UR4, R48 ;  /* 0x00000000300472ca */ /* 0x000fe200000e0000 */
[--C-:B------:R-:W-:Y:S01]  /*59f0*/  HADD2.F32 R50, -RZ, R56.reuse.H0_H0 ;  /* 0x20000038ff327230 */ /* 0x100fe20000004100 */
[----:B------:R-:W-:Y:S01]  /*5a00*/  ISETP.NE.AND P0, PT, R100, RZ, PT ;  /* 0x000000ff6400720c */ /* 0x000fe20003f05270 */
[----:B------:R-:W-:Y:S01]  /*5a10*/  HADD2.F32 R51, -RZ, R56.H1_H1 ;  /* 0x30000038ff337230 */ /* 0x000fe20000004100 */
[----:B------:R-:W-:Y:S01]  /*5a20*/  BSSY.RECONVERGENT B0, `(.L_x_93) ;  /* 0x0000083000007945 */ /* 0x000fe20003800200 */
[--C-:B------:R-:W-:Y:S08]  /*5a30*/  HADD2.F32 R52, -RZ, R57.reuse.H0_H0 ;  /* 0x20000039ff347230 */ /* 0x100ff00000004100 */
[----:B------:R-:W2:Y:S02]  /*5a40*/  LDTM.x32 R4, tmem[UR4] ;  /* 0x00000004000479ee */ /* 0x000ea400082c0000 */
[C---:B--2---:R-:W-:Y:S01]  /*5a50*/  FMUL R0, R47.reuse, R4 ;  /* 0x000000042f007220 */ /* 0x044fe20000400000 */
[C---:B-1----:R-:W-:Y:S01]  /*5a60*/  FMUL R2, R47.reuse, R5 ;  /* 0x000000052f027220 */ /* 0x042fe20000400000 */
[C---:B------:R-:W-:Y:S01]  /*5a70*/  FMUL R4, R47.reuse, R8 ;  /* 0x000000082f047220 */ /* 0x040fe20000400000 */
[----:B------:R-:W-:Y:S01]  /*5a80*/  FMUL R3, R47, R6 ;  /* 0x000000062f037220 */ /* 0x000fe20000400000 */
[C---:B------:R-:W-:Y:S01]  /*5a90*/  FFMA R0, R49.reuse, R50, R0 ;  /* 0x0000003231007223 */ /* 0x040fe20000000000 */
[----:B------:R-:W-:Y:S01]  /*5aa0*/  FFMA R2, R49, R51, R2 ;  /* 0x0000003331027223 */ /* 0x000fe20000000002 */
[C---:B------:R-:W-:Y:S01]  /*5ab0*/  FMUL R5, R47.reuse, R9 ;  /* 0x000000092f057220 */ /* 0x040fe20000400000 */
        /* <DEDUP_REMOVED lines=16> */
[----:B------:R-:W-:Y:S02]  /*5bc0*/  HADD2.F32 R32, -RZ, R57.H1_H1 ;  /* 0x30000039ff207230 */ /* 0x000fe40000004100 */
[C---:B------:R-:W-:Y:S01]  /*5bd0*/  FMUL R26, R47.reuse, R30 ;  /* 0x0000001e2f1a7220 */ /* 0x040fe20000400000 */
[----:B------:R-:W-:Y:S01]  /*5be0*/  FMUL R29, R47, R33 ;  /* 0x000000212f1d7220 */ /* 0x000fe20000400000 */
[--C-:B------:R-:W-:Y:S02]  /*5bf0*/  HADD2.F32 R33, -RZ, R58.reuse.H0_H0 ;  /* 0x2000003aff217230 */ /* 0x100fe40000004100 */
[----:B------:R-:W-:Y:S01]  /*5c00*/  FFMA R3, R49, R52, R3 ;  /* 0x0000003431037223 */ /* 0x000fe20000000003 */
[C---:B------:R-:W-:Y:S01]  /*5c10*/  FMUL R7, R47.reuse, R7 ;  /* 0x000000072f077220 */ /* 0x040fe20000400000 */
[----:B------:R-:W-:Y:S01]  /*5c20*/  FMUL R30, R47, R34 ;  /* 0x000000222f1e7220 */ /* 0x000fe20000400000 */
[----:B------:R-:W-:Y:S01]  /*5c30*/  HADD2.F32 R34, -RZ, R58.H1_H1 ;  /* 0x3000003aff227230 */ /* 0x000fe20000004100 */
[----:B------:R-:W-:Y:S01]  /*5c40*/  F2FP.F16.F32.PACK_AB R52, R2, R0 ;  /* 0x000000000234723e */ /* 0x000fe200000000ff */
[--C-:B------:R-:W-:Y:S02]  /*5c50*/  HADD2.F32 R0, -RZ, R59.reuse.H0_H0 ;  /* 0x2000003bff007230 */ /* 0x100fe40000004100 */
[C---:B------:R-:W-:Y:S01]  /*5c60*/  FFMA R7, R49.reuse, R32, R7 ;  /* 0x0000002031077223 */ /* 0x040fe20000000007 */
[----:B------:R-:W-:Y:S02]  /*5c70*/  HADD2.F32 R2, -RZ, R59.H1_H1 ;  /* 0x3000003bff027230 */ /* 0x000fe40000004100 */
[C---:B------:R-:W-:Y:S01]  /*5c80*/  FFMA R4, R49.reuse, R33, R4 ;  /* 0x0000002131047223 */ /* 0x040fe20000000004 */
[C---:B------:R-:W-:Y:S01]  /*5c90*/  FFMA R5, R49.reuse, R34, R5 ;  /* 0x0000002231057223 */ /* 0x040fe20000000005 */
[----:B------:R-:W-:Y:S01]  /*5ca0*/  FFMA R6, R49, R0, R6 ;  /* 0x0000000031067223 */ /* 0x000fe20000000006 */
[--C-:B------:R-:W-:Y:S02]  /*5cb0*/  HADD2.F32 R0, -RZ, R60.reuse.H0_H0 ;  /* 0x2000003cff007230 */ /* 0x100fe40000004100 */
[----:B------:R-:W-:Y:S01]  /*5cc0*/  FMUL R11, R47, R11 ;  /* 0x0000000b2f0b7220 */ /* 0x000fe20000400000 */
[----:B------:R-:W-:Y:S01]  /*5cd0*/  F2FP.F16.F32.PACK_AB R53, R7, R3 ;  /* 0x000000030735723e */ /* 0x000fe200000000ff */
[--C-:B------:R-:W-:Y:S02]  /*5ce0*/  HADD2.F32 R3, -RZ, R61.reuse.H0_H0 ;  /* 0x2000003dff037230 */ /* 0x100fe40000004100 */
[----:B------:R-:W-:Y:S01]  /*5cf0*/  FMUL R15, R47, R15 ;  /* 0x0000000f2f0f7220 */ /* 0x000fe20000400000 */
[C---:B------:R-:W-:Y:S01]  /*5d00*/  FFMA R11, R49.reuse, R2, R11 ;  /* 0x00000002310b7223 */ /* 0x040fe2000000000b */
[----:B------:R-:W-:Y:S02]  /*5d10*/  HADD2.F32 R2, -RZ, R60.H1_H1 ;  /* 0x3000003cff027230 */ /* 0x000fe40000004100 */
[----:B------:R-:W-:Y:S01]  /*5d20*/  FFMA R8, R49, R0, R8 ;  /* 0x0000000031087223 */ /* 0x000fe20000000008 */
[----:B------:R-:W-:Y:S02]  /*5d30*/  HADD2.F32 R0, -RZ, R61.H1_H1 ;  /* 0x3000003dff007230 */ /* 0x000fe40000004100 */
[C---:B------:R-:W-:Y:S01]  /*5d40*/  FMUL R19, R47.reuse, R19 ;  /* 0x000000132f137220 */ /* 0x040fe20000400000 */
[----:B------:R-:W-:Y:S01]  /*5d50*/  FMUL R23, R47, R23 ;  /* 0x000000172f177220 */ /* 0x000fe20000400000 */
[C---:B------:R-:W-:Y:S01]  /*5d60*/  FFMA R9, R49.reuse, R2, R9 ;  /* 0x0000000231097223 */ /* 0x040fe20000000009 */
[C---:B------:R-:W-:Y:S01]  /*5d70*/  FFMA R10, R49.reuse, R3, R10 ;  /* 0x00000003310a7223 */ /* 0x040fe2000000000a */
[----:B------:R-:W-:Y:S01]  /*5d80*/  FFMA R15, R49, R0, R15 ;  /* 0x00000000310f7223 */ /* 0x000fe2000000000f */
[--C-:B------:R-:W-:Y:S02]  /*5d90*/  HADD2.F32 R2, -RZ, R62.reuse.H0_H0 ;  /* 0x2000003eff027230 */ /* 0x100fe40000004100 */
[----:B------:R-:W-:Y:S01]  /*5da0*/  FMUL R27, R47, R27 ;  /* 0x0000001b2f1b7220 */ /* 0x000fe20000400000 */
[----:B------:R-:W-:Y:S01]  /*5db0*/  HADD2.F32 R0, -RZ, R62.H1_H1 ;  /* 0x3000003eff007230 */ /* 0x000fe20000004100 */
[----:B------:R-:W-:Y:S01]  /*5dc0*/  F2FP.F16.F32.PACK_AB R54, R5, R4 ;  /* 0x000000040536723e */ /* 0x000fe200000000ff */
[--C-:B------:R-:W-:Y:S02]  /*5dd0*/  HADD2.F32 R3, -RZ, R63.reuse.H0_H0 ;  /* 0x2000003fff037230 */ /* 0x100fe40000004100 */
[C---:B------:R-:W-:Y:S01]  /*5de0*/  FFMA R12, R49.reuse, R2, R12 ;  /* 0x00000002310c7223 */ /* 0x040fe2000000000c */
[--C-:B------:R-:W-:Y:S02]  /*5df0*/  HADD2.F32 R2, -RZ, R68.reuse.H0_H0 ;  /* 0x20000044ff027230 */ /* 0x100fe40000004100 */
[C---:B------:R-:W-:Y:S01]  /*5e00*/  FFMA R13, R49.reuse, R0, R13 ;  /* 0x00000000310d7223 */ /* 0x040fe2000000000d */
[----:B------:R-:W-:Y:S02]  /*5e10*/  HADD2.F32 R0, -RZ, R63.H1_H1 ;  /* 0x3000003fff007230 */ /* 0x000fe40000004100 */
[----:B------:R-:W-:Y:S01]  /*5e20*/  FFMA R14, R49, R3, R14 ;  /* 0x00000003310e7223 */ /* 0x000fe2000000000e */
[----:B------:R-:W-:Y:S01]  /*5e30*/  HADD2.F32 R3, -RZ, R68.H1_H1 ;  /* 0x30000044ff037230 */ /* 0x000fe20000004100 */
[----:B------:R-:W-:Y:S01]  /*5e40*/  F2FP.F16.F32.PACK_AB R55, R11, R6 ;  /* 0x000000060b37723e */ /* 0x000fe200000000ff */
[----:B------:R-:W-:Y:S01]  /*5e50*/  FMUL R31, R47, R31 ;  /* 0x0000001f2f1f7220 */ /* 0x000fe20000400000 */
[C---:B------:R-:W-:Y:S01]  /*5e60*/  FFMA R19, R49.reuse, R0, R19 ;  /* 0x0000000031137223 */ /* 0x040fe20000000013 */
[--C-:B------:R-:W-:Y:S02]  /*5e70*/  HADD2.F32 R0, -RZ, R69.reuse.H0_H0 ;  /* 0x20000045ff007230 */ /* 0x100fe40000004100 */
[C---:B------:R-:W-:Y:S01]  /*5e80*/  FFMA R16, R49.reuse, R2, R16 ;  /* 0x0000000231107223 */ /* 0x040fe20000000010 */
[----:B------:R1:W-:Y:S01]  /*5e90*/  STS.128 [R67], R52 ;  /* 0x0000003443007388 */ /* 0x0003e20000000c00 */
[C---:B------:R-:W-:Y:S01]  /*5ea0*/  FFMA R17, R49.reuse, R3, R17 ;  /* 0x0000000331117223 */ /* 0x040fe20000000011 */
[----:B------:R-:W-:Y:S02]  /*5eb0*/  HADD2.F32 R2, -RZ, R69.H1_H1 ;  /* 0x30000045ff027230 */ /* 0x000fe40000004100 */
[----:B------:R-:W-:Y:S01]  /*5ec0*/  FFMA R18, R49, R0, R18 ;  /* 0x0000000031127223 */ /* 0x000fe20000000012 */
[--C-:B------:R-:W-:Y:S01]  /*5ed0*/  HADD2.F32 R0, -RZ, R70.reuse.H0_H0 ;  /* 0x20000046ff007230 */ /* 0x100fe20000004100 */
[----:B------:R-:W-:Y:S01]  /*5ee0*/  F2FP.F16.F32.PACK_AB R8, R9, R8 ;  /* 0x000000080908723e */ /* 0x000fe200000000ff */
[--C-:B------:R-:W-:Y:S02]  /*5ef0*/  HADD2.F32 R3, -RZ, R71.reuse.H0_H0 ;  /* 0x20000047ff037230 */ /* 0x100fe40000004100 */
[C---:B------:R-:W-:Y:S01]  /*5f00*/  FFMA R23, R49.reuse, R2, R23 ;  /* 0x0000000231177223 */ /* 0x040fe20000000017 */
[----:B------:R-:W-:Y:S02]  /*5f10*/  HADD2.F32 R2, -RZ, R70.H1_H1 ;  /* 0x30000046ff027230 */ /* 0x000fe40000004100 */
[----:B------:R-:W-:Y:S01]  /*5f20*/  FFMA R20, R49, R0, R20 ;  /* 0x0000000031147223 */ /* 0x000fe20000000014 */
[----:B------:R-:W-:Y:S01]  /*5f30*/  HADD2.F32 R0, -RZ, R71.H1_H1 ;  /* 0x30000047ff007230 */ /* 0x000fe20000004100 */
[----:B------:R-:W-:Y:S01]  /*5f40*/  F2FP.F16.F32.PACK_AB R9, R15, R10 ;  /* 0x0000000a0f09723e */ /* 0x000fe200000000ff */
[----:B------:R-:W-:Y:S02]  /*5f50*/  HADD2.F32 R4, -RZ, R79.H0_H0 ;  /* 0x2000004fff047230 */ /* 0x000fe40000004100 */
[C---:B------:R-:W-:Y:S01]  /*5f60*/  FFMA R21, R49.reuse, R2, R21 ;  /* 0x0000000231157223 */ /* 0x040fe20000000015 */
[C---:B------:R-:W-:Y:S01]  /*5f70*/  FFMA R22, R49.reuse, R3, R22 ;  /* 0x0000000331167223 */ /* 0x040fe20000000016 */
[----:B------:R-:W-:Y:S01]  /*5f80*/  FFMA R27, R49, R0, R27 ;  /* 0x00000000311b7223 */ /* 0x000fe2000000001b */
[--C-:B------:R-:W-:Y:S01]  /*5f90*/  HADD2.F32 R2, -RZ, R76.reuse.H0_H0 ;  /* 0x2000004cff027230 */ /* 0x100fe20000004100 */
[----:B------:R-:W-:Y:S01]  /*5fa0*/  F2FP.F16.F32.PACK_AB R10, R13, R12 ;  /* 0x0000000c0d0a723e */ /* 0x000fe200000000ff */
[----:B------:R-:W-:Y:S01]  /*5fb0*/  HADD2.F32 R0, -RZ, R76.H1_H1 ;  /* 0x3000004cff007230 */ /* 0x000fe20000004100 */
[----:B------:R-:W-:Y:S01]  /*5fc0*/  F2FP.F16.F32.PACK_AB R11, R19, R14 ;  /* 0x0000000e130b723e */ /* 0x000fe200000000ff */
[--C-:B------:R-:W-:Y:S02]  /*5fd0*/  HADD2.F32 R3, -RZ, R77.reuse.H0_H0 ;  /* 0x2000004dff037230 */ /* 0x100fe40000004100 */
[C---:B------:R-:W-:Y:S01]  /*5fe0*/  FFMA R24, R49.reuse, R2, R24 ;  /* 0x0000000231187223 */ /* 0x040fe20000000018 */
[--C-:B------:R-:W-:Y:S02]  /*5ff0*/  HADD2.F32 R2, -RZ, R78.reuse.H0_H0 ;  /* 0x2000004eff027230 */ /* 0x100fe40000004100 */
[C---:B------:R-:W-:Y:S01]  /*6000*/  FFMA R25, R49.reuse, R0, R25 ;  /* 0x0000000031197223 */ /* 0x040fe20000000019 */
[----:B------:R1:W-:Y:S01]  /*6010*/  STS.128 [R66+0x10], R8 ;  /* 0x0000100842007388 */ /* 0x0003e20000000c00 */
[----:B------:R-:W-:Y:S02]  /*6020*/  HADD2.F32 R0, -RZ, R77.H1_H1 ;  /* 0x3000004dff007230 */ /* 0x000fe40000004100 */
[----:B------:R-:W-:Y:S01]  /*6030*/  FFMA R26, R49, R3, R26 ;  /* 0x00000003311a7223 */ /* 0x000fe2000000001a */
[----:B------:R-:W-:Y:S01]  /*6040*/  HADD2.F32 R3, -RZ, R78.H1_H1 ;  /* 0x3000004eff037230 */ /* 0x000fe20000004100 */
[----:B------:R-:W-:Y:S01]  /*6050*/  F2FP.F16.F32.PACK_AB R16, R17, R16 ;  /* 0x000000101110723e */ /* 0x000fe200000000ff */
[----:B------:R-:W-:Y:S01]  /*6060*/  HADD2.F32 R5, -RZ, R79.H1_H1 ;  /* 0x3000004fff057230 */ /* 0x000fe20000004100 */
[----:B------:R-:W-:Y:S01]  /*6070*/  F2FP.F16.F32.PACK_AB R17, R23, R18 ;  /* 0x000000121711723e */ /* 0x000fe200000000ff */
[----:B------:R-:W-:Y:S01]  /*6080*/  FFMA R31, R49, R0, R31 ;  /* 0x00000000311f7223 */ /* 0x000fe2000000001f */
[----:B------:R-:W-:Y:S01]  /*6090*/  FMUL R35, R47, R35 ;  /* 0x000000232f237220 */ /* 0x000fe20000400000 */
[----:B------:R-:W-:Y:S01]  /*60a0*/  F2FP.F16.F32.PACK_AB R18, R21, R20 ;  /* 0x000000141512723e */ /* 0x000fe200000000ff */
[----:B------:R-:W-:Y:S01]  /*60b0*/  FFMA R28, R49, R2, R28 ;  /* 0x00000002311c7223 */ /* 0x000fe2000000001c */
[----:B------:R-:W-:Y:S01]  /*60c0*/  F2FP.F16.F32.PACK_AB R19, R27, R22 ;  /* 0x000000161b13723e */ /* 0x000fe200000000ff */
[C---:B------:R-:W-:Y:S01]  /*60d0*/  FFMA R29, R49.reuse, R3, R29 ;  /* 0x00000003311d7223 */ /* 0x040fe2000000001d */
[C---:B------:R-:W-:Y:S01]  /*60e0*/  FFMA R30, R49.reuse, R4, R30 ;  /* 0x00000004311e7223 */ /* 0x040fe2000000001e */
[----:B------:R-:W-:Y:S01]  /*60f0*/  FFMA R35, R49, R5, R35 ;  /* 0x0000000531237223 */ /* 0x000fe20000000023 */
[----:B------:R-:W-:Y:S01]  /*6100*/  F2FP.F16.F32.PACK_AB R24, R25, R24 ;  /* 0x000000181918723e */ /* 0x000fe200000000ff */
[----:B------:R1:W-:Y:S01]  /*6110*/  STS.128 [R65+0x20], R16 ;  /* 0x0000201041007388 */ /* 0x0003e20000000c00 */
[----:B------:R-:W-:Y:S02]  /*6120*/  F2FP.F16.F32.PACK_AB R25, R31, R26 ;  /* 0x0000001a1f19723e */ /* 0x000fe400000000ff */
[----:B------:R-:W-:Y:S02]  /*6130*/  F2FP.F16.F32.PACK_AB R26, R29, R28 ;  /* 0x0000001c1d1a723e */ /* 0x000fe400000000ff */
[----:B------:R-:W-:Y:S05]  /*6140*/  F2FP.F16.F32.PACK_AB R27, R35, R30 ;  /* 0x0000001e231b723e */ /* 0x000fea00000000ff */
[----:B------:R1:W-:Y:S01]  /*6150*/  STS.128 [R64+0x10], R24 ;  /* 0x0000101840007388 */ /* 0x0003e20000000c00 */
[----:B------:R-:W-:Y:S01]  /*6160*/  @!PT LDS RZ, [RZ] ;  /* 0x00000000fffff984 */ /* 0x000fe20000000800 */
[----:B------:R-:W-:Y:S01]  /*6170*/  @!PT LDS RZ, [RZ] ;  /* 0x00000000fffff984 */ /* 0x000fe20000000800 */
[----:B------:R-:W-:Y:S01]  /*6180*/  @!PT LDS RZ, [RZ] ;  /* 0x00000000fffff984 */ /* 0x000fe20000000800 */
[----:B------:R-:W-:Y:S01]  /*6190*/  @!PT LDS RZ, [RZ] ;  /* 0x00000000fffff984 */ /* 0x000fe20000000800 */
[----:B------:R2:W-:Y:S07]  /*61a0*/  MEMBAR.ALL.CTA ;  /* 0x0000000000007992 */ /* 0x0005ee0000008000 */
[----:B--2---:R-:W2:Y:S02]  /*61b0*/  FENCE.VIEW.ASYNC.S ;  /* 0x00000000000073c6 */ /* 0x004ea40000000000 */
[----:B--2---:R-:W-:Y:S06]  /*61c0*/  BAR.SYNC.DEFER_BLOCKING 0x1, 0x80 ;  /* 0x0042000000007b1d */ /* 0x004fec0000010000 */
[----:B------:R-:W-:Y:S05]  /*61d0*/  @P0 BRA `(.L_x_94) ;  /* 0x00000000001c0947 */ /* 0x000fea0003800000 */
[----:B------:R-:W-:Y:S01]  /*61e0*/  R2UR UR4, R72 ;  /* 0x00000000480472ca */ /* 0x000fe200000e0000 */
[----:B------:R-:W-:Y:S01]  /*61f0*/  UIADD3 UR6, UP0, UPT, UR54, 0x680, URZ ;  /* 0x0000068036067890 */ /* 0x000fe2000ff1e0ff */
[----:B------:R-:W-:Y:S03]  /*6200*/  UMOV UR43, UR36 ;  /* 0x00000024002b7c82 */ /* 0x000fe60008000000 */
[----:B------:R-:W-:Y:S08]  /*6210*/  UIADD3.X UR7, UPT, UPT, URZ, UR55, URZ, UP0, !UPT ;  /* 0x00000037ff077290 */ /* 0x000ff000087fe4ff */
[----:B------:R-:W-:Y:S09]  /*6220*/  UIADD3 UR40, UPT, UPT, UR48, 0x200, UR4 ;  /* 0x0000020030287890 */ /* 0x000ff2000fffe004 */
[----:B------:R2:W-:Y:S02]  /*6230*/  UTMASTG.3D [UR40], [UR6] ;  /* 0x00000028060073b5 */ /* 0x0005e40008010000 */
[----:B--2---:R0:W-:Y:S02]  /*6240*/  UTMACMDFLUSH ;  /* 0x00000000000079b7 */ /* 0x0041e40000000000 */
.L_x_94:
[----:B------:R-:W-:Y:S05]  /*6250*/  BSYNC.RECONVERGENT B0 ;  /* 0x0000000000007941 */ /* 0x000fea0003800200 */
.L_x_93:
[----:B------:R-:W-:Y:S01]  /*6260*/  UIADD3 UR40, UPT, UPT, UR56, 0x1, URZ ;  /* 0x0000000138287890 */ /* 0x000fe2000fffe0ff */
[----:B------:R-:W-:Y:S03]  /*6270*/  BSSY.RECONVERGENT B0, `(.L_x_95) ;  /* 0x0000005000007945 */ /* 0x000fe60003800200 */
[----:B------:R-:W-:Y:S04]  /*6280*/  UISETP.NE.AND UP0, UPT, UR40, 0x3, UPT ;  /* 0x000000032800788c */ /* 0x000fe8000bf05270 */
[----:B------:R-:W-:Y:S01]  /*6290*/  USEL UR43, UR40, URZ, UP0 ;  /* 0x000000ff282b7287 */ /* 0x000fe20008000000 */
[----:B------:R-:W-:Y:S11]  /*62a0*/  @P0 BRA `(.L_x_96) ;  /* 0x0000000000040947 */ /* 0x000ff60003800000 */
[----:B------:R-:W-:Y:S04]  /*62b0*/  DEPBAR.LE SB0, 0x1 ;  /* 0x000080400000791a */ /* 0x000fe80000000000 */
.L_x_96:
[----:B------:R-:W-:Y:S05]  /*62c0*/  BSYNC.RECONVERGENT B0 ;  /* 0x0000000000007941 */ /* 0x000fea0003800200 */
.L_x_95:
[----:B------:R-:W-:Y:S01]  /*62d0*/  BAR.SYNC.DEFER_BLOCKING 0x1, 0x80 ;  /* 0x0042000000007b1d */ /* 0x000fe20000010000 */
[----:B------:R-:W-:Y:S01]  /*62e0*/  ISETP.NE.AND P1, PT, R104, RZ, PT ;  /* 0x000000ff6800720c */ /* 0x000fe20003f25270 */
[----:B------:R-:W-:Y:S01]  /*62f0*/  UISETP.NE.AND UP0, UPT, UR50, URZ, UPT ;  /* 0x000000ff3200728c */ /* 0x000fe2000bf05270 */
[----:B------:R-:W-:Y:S11]  /*6300*/  LEA R2, R74, UR48, 0x3 ;  /* 0x000000304a027c11 */ /* 0x000ff6000f8e18ff */
[----:B------:R-:W-:Y:S01]  /*6310*/  @P1 SHF.L.U32 R3, R107, 0x1f, RZ ;  /* 0x0000001f6b031819 */ /* 0x000fe200000006ff */
[----:B------:R-:W-:Y:S06]  /*6320*/  BRA.U !UP0, `(.L_x_97) ;  /* 0x0000000108247547 */ /* 0x000fec000b800000 */
[----:B------:R-:W-:Y:S01]  /*6330*/  IMAD.U32 R4, RZ, RZ, UR49 ;  /* 0x00000031ff047e24 */ /* 0x000fe2000f8e00ff */
[----:B------:R-:W-:Y:S01]  /*6340*/  MOV R0, UR37 ;  /* 0x0000002500007c02 */ /* 0x000fe20008000f00 */
[----:B------:R-:W-:Y:S03]  /*6350*/  UIADD3 UR49, UPT, UPT, UR49, 0x1, URZ ;  /* 0x0000000131317890 */ /* 0x000fe6000fffe0ff */
[----:B------:R-:W-:Y:S01]  /*6360*/  @P1 LEA R4, R4, UR48, 0x3 ;  /* 0x0000003004041c11 */ /* 0x000fe2000f8e18ff */
[----:B------:R-:W-:Y:S04]  /*6370*/  UISETP.NE.AND UP0, UPT, UR49, 0x3, UPT ;  /* 0x000000033100788c */ /* 0x000fe8000bf05270 */
[----:B------:R-:W-:Y:S01]  /*6380*/  @P1 VIADD R4, R4, 0x48 ;  /* 0x0000004804041836 */ /* 0x000fe20000000000 */
[----:B------:R-:W-:Y:S04]  /*6390*/  USEL UR49, UR49, URZ, UP0 ;  /* 0x000000ff31317287 */ /* 0x000fe80008000000 */
[----:B------:R-:W-:Y:S04]  /*63a0*/  @P1 PRMT R0, R0, 0x654, R4 ;  /* 0x0000065400001816 */ /* 0x000fe80000000004 */
[----:B------:R2:W-:Y:S04]  /*63b0*/  @P1 SYNCS.ARRIVE.TRANS64.RED.A1T0 RZ, [R0+URZ], RZ ;  /* 0x000000ff00ff19a7 */ /* 0x0005e800081004ff */
.L_x_97:
[----:B------:R-:W4:Y:S01]  /*63c0*/  @P1 SYNCS.PHASECHK.TRANS64.TRYWAIT P0, [R2+URZ+0x30], R3 ;  /* 0x00003003020015a7 */ /* 0x000f2200080011ff */
[----:B------:R-:W-:Y:S01]  /*63d0*/  BSSY B1, `(.L_x_98) ;  /* 0x0000015000017945 */ /* 0x000fe20003800000 */
[----:B----4-:R-:W-:Y:S03]  /*63e0*/  @P1 SEL R75, RZ, 0x1, !P0 ;  /* 0x00000001ff4b1807 */ /* 0x010fe60004000000 */
[----:B------:R-:W-:Y:S05]  /*63f0*/  @!P1 BRA `(.L_x_99) ;  /* 0x0000000000489947 */ /* 0x000fea0003800000 */
[----:B------:R-:W-:Y:S01]  /*6400*/  ISETP.NE.AND P1, PT, R108, RZ, PT ;  /* 0x000000ff6c00720c */ /* 0x000fe20003f25270 */
[----:B------:R-:W-:Y:S01]  /*6410*/  BSSY B0, `(.L_x_100) ;  /* 0x000000a000007945 */ /* 0x000fe20003800000 */
[----:B------:R-:W-:Y:S11]  /*6420*/  ISETP.NE.AND P0, PT, R75, RZ, PT ;  /* 0x000000ff4b00720c */ /* 0x000ff60003f05270 */
[----:B------:R-:W-:Y:S04]  /*6430*/  @P1 IMAD R74, R74, 0x2000, R99 ;  /* 0x000020004a4a1824 */ /* 0x000fe800078e0263 */
[----:B------:R-:W-:Y:S01]  /*6440*/  @P1 IMAD.IADD R4, R106, 0x1, R74 ;  /* 0x000000016a041824 */ /* 0x000fe200078e024a */
[----:B------:R-:W-:Y:S03]  /*6450*/  @P1 IADD3 R3, PT, PT, R105, R74, RZ ;  /* 0x0000004a69031210 */ /* 0x000fe60007ffe0ff */
[----:B--2---:R-:W-:Y:S01]  /*6460*/  @P1 IMAD.IADD R0, R98, 0x1, R4 ;  /* 0x0000000162001824 */ /* 0x004fe200078e0204 */
[----:B------:R-:W-:Y:S06]  /*6470*/  @P0 BRA `(.L_x_101) ;  /* 0x00000000000c0947 */ /* 0x000fec0003800000 */
[----:B------:R-:W-:Y:S04]  /*6480*/  SHF.L.U32 R107, R107, 0x1f, RZ ;  /* 0x0000001f6b6b7819 */ /* 0x000fe800000006ff */
[----:B------:R-:W2:Y:S02]  /*6490*/  SYNCS.PHASECHK.TRANS64.TRYWAIT P0, [R2+URZ+0x30], R107 ;  /* 0x0000306b020075a7 */ /* 0x000ea400080011ff */
[----:B--2---:R-:W-:Y:S05]  /*64a0*/  @!P0 BRA `(.L_x_102) ;  /* 0x0000001800108947 */ /* 0x004fea0003800000 */
.L_x_101:
[----:B------:R-:W-:Y:S05]  /*64b0*/  BSYNC B0 ;  /* 0x0000000000007941 */ /* 0x000fea0003800000 */
.L_x_100:
[----:B------:R-:W-:Y:S11]  /*64c0*/  ISETP.NE.AND P0, PT, R108, RZ, PT ;  /* 0x000000ff6c00720c */ /* 0x000ff60003f05270 */
[----:B------:R-:W-:Y:S02]  /*64d0*/  @!UPT UIADD3 URZ, UPT, UPT, URZ, URZ, URZ ;  /* 0x000000fffffff290 */ /* 0x000fe4000fffe0ff */
[----:B------:R4:W1:Y:S04]  /*64e0*/  @P0 LDS.128 R56, [R74] ;  /* 0x000000004a380984 */ /* 0x0008680000000c00 */
[----:B------:R4:W1:Y:S04]  /*64f0*/  @P0 LDS.128 R68, [R3+0x20] ;  /* 0x0000200003440984 */ /* 0x0008680000000c00 */
[----:B------:R4:W1:Y:S04]  /*6500*/  @P0 LDS.128 R60, [R4+0x10] ;  /* 0x00001000043c0984 */ /* 0x0008680000000c00 */
[----:B------:R4:W1:Y:S02]  /*6510*/  @P0 LDS.128 R76, [R0+0x10] ;  /* 0x00001000004c0984 */ /* 0x0008640000000c00 */
.L_x_99:
[----:B------:R-:W-:Y:S05]  /*6520*/  BSYNC B1 ;  /* 0x0000000000017941 */ /* 0x000fea0003800000 */
.L_x_98:
[----:B--2-4-:R-:W-:Y:S05]  /*6530*/  VIADD R0, R48, 0x20 ;  /* 0x0000002030007836 */ /* 0x014fea0000000000 */
[----:B------:R-:W-:Y:S04]  /*6540*/  SHF.R.U32.HI R0, RZ, 0x15, R0 ;  /* 0x00000015ff007819 */ /* 0x000fe80000011600 */
[----:B------:R-:W-:Y:S11]  /*6550*/  LOP3.LUT P0, RZ, R0, 0x3, R92, 0x48, !PT ;  /* 0x0000000300ff7812 */ /* 0x000ff6000780485c */
[----:B------:R-:W-:Y:S02]  /*6560*/  @!UPT UIADD3 URZ, UPT, UPT, URZ, URZ, URZ ;  /* 0x000000fffffff290 */ /* 0x000fe4000fffe0ff */
[----:B------:R-:W-:Y:S05]  /*6570*/  @!P0 BRA `(.L_x_103) ;  /* 0x0000000000408947 */ /* 0x000fea0003800000 */
[----:B------:R-:W2:Y:S01]  /*6580*/  LDCU.64 UR8, c[0x4][0x70] ;  /* 0x01000e00ff0877ac */ /* 0x000ea20008000a00 */
[----:B------:R-:W-:Y:S01]  /*6590*/  MOV R3, 0x0 ;  /* 0x0000000000037802 */ /* 0x000fe20000000f00 */
[----:B------:R-:W-:Y:S02]  /*65a0*/  HFMA2 R12, -RZ, RZ, 0, 5.9604644775390625e-08 ;  /* 0x00000001ff0c7431 */ /* 0x000fe400000001ff */
[----:B-1----:R-:W-:Y:S02]  /*65b0*/  IMAD.MOV.U32 R8, RZ, RZ, 0x192 ;  /* 0x00000192ff087424 */ /* 0x002fe400078e00ff */
[----:B------:R-:W-:Y:S01]  /*65c0*/  IMAD.MOV.U32 R13, RZ, RZ, RZ ;  /* 0x000000ffff0d7224 */ /* 0x000fe200078e00ff */
[----:B------:R-:W1:Y:S01]  /*65d0*/  LDCU.64 UR6, c[0x4][0x78] ;  /* 0x01000f00ff0677ac */ /* 0x000e620008000a00 */
[----:B------:R-:W4:Y:S01]  /*65e0*/  LDC.64 R2, c[0x4][R3] ;  /* 0x0100000003027b82 */ /* 0x000f220000000a00 */
[----:B------:R-:W5:Y:S01]  /*65f0*/  LDCU.64 UR4, c[0x4][0x10] ;  /* 0x01000200ff0477ac */ /* 0x000f620008000a00 */
[----:B--2---:R-:W-:Y:S01]  /*6600*/  MOV R5, UR9 ;  /* 0x0000000900057c02 */ /* 0x004fe20008000f00 */
[----:B------:R-:W-:Y:S01]  /*6610*/  IMAD.U32 R4, RZ, RZ, UR8 ;  /* 0x00000008ff047e24 */ /* 0x000fe2000f8e00ff */
[----:B-1----:R-:W-:Y:S01]  /*6620*/  MOV R7, UR7 ;  /* 0x0000000700077c02 */ /* 0x002fe20008000f00 */
[----:B------:R-:W-:Y:S01]  /*6630*/  IMAD.U32 R6, RZ, RZ, UR6 ;  /* 0x00000006ff067e24 */ /* 0x000fe2000f8e00ff */
[----:B-----5:R-:W-:Y:S01]  /*6640*/  MOV R11, UR5 ;  /* 0x00000005000b7c02 */ /* 0x020fe20008000f00 */
[----:B------:R-:W-:Y:S02]  /*6650*/  IMAD.U32 R10, RZ, RZ, UR4 ;  /* 0x00000004ff0a7e24 */ /* 0x000fe4000f8e00ff */
[----:B------:R-:W-:Y:S07]  /*6660*/  LEPC R20, `(.L_x_103) ;  /* 0x000000001014794e */ /* 0x000fee0000000000 */
[----:B---34-:R-:W-:Y:S05]  /*6670*/  CALL.ABS.NOINC R2 ;  /* 0x0000000002007343 */ /* 0x018fea0003c00000 */
.L_x_103:
[----:B------:R-:W-:Y:S01]  /*6680*/  ISETP.NE.AND P0, PT, R100, RZ, PT ;  /* 0x000000ff6400720c */ /* 0x000fe20003f05270 */
[----:B------:R-:W-:Y:S05]  /*6690*/  WARPSYNC.ALL ;  /* 0x0000000000007948 */ /* 0x000fea0003800000 */
[----:B------:R-:W-:Y:S01]  /*66a0*/  R2UR UR4, R48 ;  /* 0x00000000300472ca */ /* 0x000fe200000e0000 */
[--C-:B-1----:R-:W-:Y:S01]  /*66b0*/  HADD2.F32 R0, -RZ, R56.reuse.H0_H0 ;  /* 0x20000038ff007230 */ /* 0x102fe20000004100 */
[----:B------:R-:W-:Y:S01]  /*66c0*/  R2UR UR5, R73 ;  /* 0x00000000490572ca */ /* 0x000fe200000e0000 */
[----:B------:R-:W-:Y:S01]  /*66d0*/  HADD2.F32 R2, -RZ, R56.H1_H1 ;  /* 0x30000038ff027230 */ /* 0x000fe20000004100 */
[----:B------:R-:W-:Y:S01]  /*66e0*/  USHF.L.U32 UR8, UR43, 0xd, URZ ;  /* 0x0000000d2b087899 */ /* 0x000fe200080006ff */
[--C-:B------:R-:W-:Y:S01]  /*66f0*/  HADD2.F32 R3, -RZ, R57.reuse.H0_H0 ;  /* 0x20000039ff037230 */ /* 0x100fe20000004100 */
[----:B------:R-:W-:Y:S01]  /*6700*/  BSSY.RECONVERGENT B0, `(.L_x_104) ;  /* 0x000008b000007945 */ /* 0x000fe20003800200 */
[----:B------:R-:W-:Y:S02]  /*6710*/  HADD2.F32 R48, -RZ, R57.H1_H1 ;  /* 0x30000039ff307230 */ /* 0x000fe40000004100 */
[--C-:B------:R-:W-:Y:S02]  /*6720*/  HADD2.F32 R50, -RZ, R58.reuse.H0_H0 ;  /* 0x2000003aff327230 */ /* 0x100fe40000004100 */
[----:B------:R-:W-:Y:S02]  /*6730*/  HADD2.F32 R51, -RZ, R58.H1_H1 ;  /* 0x3000003aff337230 */ /* 0x000fe40000004100 */
[----:B------:R-:W1:Y:S01]  /*6740*/  LDTM.x32 R4, tmem[UR4+0x20] ;  /* 0x00002004000479ee */ /* 0x000e6200082c0000 */
[----:B------:R-:W-:Y:S01]  /*6750*/  NOP ;  /* 0x0000000000007918 */ /* 0x000fe20000000000 */
[----:B------:R-:W-:Y:S01]  /*6760*/  UIADD3 UR5, UPT, UPT, UR5, 0xb0, URZ ;  /* 0x000000b005057890 */ /* 0x000fe2000fffe0ff */
[--C-:B------:R-:W-:Y:S02]  /*6770*/  HADD2.F32 R52, -RZ, R59.reuse.H0_H0 ;  /* 0x2000003bff347230 */ /* 0x100fe40000004100 */
[----:B------:R-:W-:Y:S01]  /*6780*/  HADD2.F32 R53, -RZ, R59.H1_H1 ;  /* 0x3000003bff357230 */ /* 0x000fe20000004100 */
[----:B------:R-:W-:Y:S01]  /*6790*/  UPRMT UR5, UR37, 0x654, UR5 ;  /* 0x0000065425057896 */ /* 0x000fe20008000005 */
[--C-:B------:R-:W-:Y:S02]  /*67a0*/  HADD2.F32 R54, -RZ, R60.reuse.H0_H0 ;  /* 0x2000003cff367230 */ /* 0x100fe40000004100 */
[----:B------:R-:W-:Y:S02]  /*67b0*/  HADD2.F32 R55, -RZ, R60.H1_H1 ;  /* 0x3000003cff377230 */ /* 0x000fe40000004100 */
[--C-:B------:R-:W-:Y:S02]  /*67c0*/  HADD2.F32 R56, -RZ, R61.reuse.H0_H0 ;  /* 0x2000003dff387230 */ /* 0x100fe40000004100 */
[----:B------:R-:W-:Y:S02]  /*67d0*/  HADD2.F32 R57, -RZ, R61.H1_H1 ;  /* 0x3000003dff397230 */ /* 0x000fe40000004100 */
[----:B-1----:R-:W-:Y:S01]  /*67e0*/  SYNCS.ARRIVE.TRANS64.RED.A1T0 RZ, [UR5], RZ ;  /* 0x000000ffffff79a7 */ /* 0x002fe20008100405 */
[--C-:B------:R-:W-:Y:S02]  /*67f0*/  HADD2.F32 R58, -RZ, R62.reuse.H0_H0 ;  /* 0x2000003eff3a7230 */ /* 0x100fe40000004100 */
[----:B------:R-:W-:Y:S02]  /*6800*/  HADD2.F32 R59, -RZ, R62.H1_H1 ;  /* 0x3000003eff3b7230 */ /* 0x000fe40000004100 */
[--C-:B------:R-:W-:Y:S02]  /*6810*/  HADD2.F32 R60, -RZ, R63.reuse.H0_H0 ;  /* 0x2000003fff3c7230 */ /* 0x100fe40000004100 */
[----:B------:R-:W-:Y:S02]  /*6820*/  HADD2.F32 R61, -RZ, R63.H1_H1 ;  /* 0x3000003fff3d7230 */ /* 0x000fe40000004100 */
[C---:B------:R-:W-:Y:S01]  /*6830*/  FMUL R4, R47.reuse, R4 ;  /* 0x000000042f047220 */ /* 0x040fe20000400000 */
[C---:B------:R-:W-:Y:S01]  /*6840*/  FMUL R5, R47.reuse, R5 ;  /* 0x000000052f057220 */ /* 0x040fe20000400000 */
[C---:B------:R-:W-:Y:S01]  /*6850*/  FMUL R6, R47.reuse, R6 ;  /* 0x000000062f067220 */ /* 0x040fe20000400000 */
[----:B------:R-:W-:Y:S01]  /*6860*/  FMUL R7, R47, R7 ;  /* 0x000000072f077220 */ /* 0x000fe20000400000 */
[C---:B------:R-:W-:Y:S01]  /*6870*/  FFMA R4, R49.reuse, R0, R4 ;  /* 0x0000000031047223 */ /* 0x040fe20000000004 */
[C---:B------:R-:W-:Y:S01]  /*6880*/  FFMA R5, R49.reuse, R2, R5 ;  /* 0x0000000231057223 */ /* 0x040fe20000000005 */
[C---:B------:R-:W-:Y:S01]  /*6890*/  FFMA R6, R49.reuse, R3, R6 ;  /* 0x0000000331067223 */ /* 0x040fe20000000006 */
[----:B------:R-:W-:Y:S01]  /*68a0*/  FFMA R7, R49, R48, R7 ;  /* 0x0000003031077223 */ /* 0x000fe20000000007 */
[C---:B------:R-:W-:Y:S01]  /*68b0*/  FMUL R8, R47.reuse, R8 ;  /* 0x000000082f087220 */ /* 0x040fe20000400000 */
[----:B------:R-:W-:Y:S01]  /*68c0*/  FMUL R9, R47, R9 ;  /* 0x000000092f097220 */ /* 0x000fe20000400000 */
[----:B------:R-:W-:Y:S01]  /*68d0*/  F2FP.F16.F32.PACK_AB R4, R5, R4 ;  /* 0x000000040504723e */ /* 0x000fe200000000ff */
[----:B------:R-:W-:Y:S01]  /*68e0*/  FMUL R0, R47, R10 ;  /* 0x0000000a2f007220 */ /* 0x000fe20000400000 */
[----:B------:R-:W-:Y:S01]  /*68f0*/  F2FP.F16.F32.PACK_AB R5, R7, R6 ;  /* 0x000000060705723e */ /* 0x000fe200000000ff */
[C---:B------:R-:W-:Y:S01]  /*6900*/  FFMA R8, R49.reuse, R50, R8 ;  /* 0x0000003231087223 */ /* 0x040fe20000000008 */
[C---:B------:R-:W-:Y:S01]  /*6910*/  FFMA R9, R49.reuse, R51, R9 ;  /* 0x0000003331097223 */ /* 0x040fe20000000009 */
[----:B------:R-:W-:Y:S01]  /*6920*/  FFMA R0, R49, R52, R0 ;  /* 0x0000003431007223 */ /* 0x000fe20000000000 */
[C---:B------:R-:W-:Y:S01]  /*6930*/  FMUL R2, R47.reuse, R11 ;  /* 0x0000000b2f027220 */ /* 0x040fe20000400000 */
[C---:B------:R-:W-:Y:S01]  /*6940*/  FMUL R3, R47.reuse, R12 ;  /* 0x0000000c2f037220 */ /* 0x040fe20000400000 */
[----:B------:R-:W-:Y:S01]  /*6950*/  FMUL R10, R47, R13 ;  /* 0x0000000d2f0a7220 */ /* 0x000fe20000400000 */
[----:B------:R-:W-:Y:S01]  /*6960*/  F2FP.F16.F32.PACK_AB R6, R9, R8 ;  /* 0x000000080906723e */ /* 0x000fe200000000ff */
[C---:B------:R-:W-:Y:S01]  /*6970*/  FFMA R2, R49.reuse, R53, R2 ;  /* 0x0000003531027223 */ /* 0x040fe20000000002 */
[C---:B------:R-:W-:Y:S01]  /*6980*/  FFMA R3, R49.reuse, R54, R3 ;  /* 0x0000003631037223 */ /* 0x040fe20000000003 */
[----:B------:R-:W-:Y:S01]  /*6990*/  FFMA R10, R49, R55, R10 ;  /* 0x00000037310a7223 */ /* 0x000fe2000000000a */
[C---:B------:R-:W-:Y:S01]  /*69a0*/  FMUL R11, R47.reuse, R14 ;  /* 0x0000000e2f0b7220 */ /* 0x040fe20000400000 */
[C---:B------:R-:W-:Y:S01]  /*69b0*/  FMUL R15, R47.reuse, R15 ;  /* 0x0000000f2f0f7220 */ /* 0x040fe20000400000 */
[C---:B------:R-:W-:Y:S01]  /*69c0*/  FMUL R12, R47.reuse, R16 ;  /* 0x000000102f0c7220 */ /* 0x040fe20000400000 */
[----:B------:R-:W-:Y:S01]  /*69d0*/  FMUL R13, R47, R17 ;  /* 0x000000112f0d7220 */ /* 0x000fe20000400000 */
[----:B------:R-:W-:Y:S01]  /*69e0*/  FFMA R11, R49, R56, R11 ;  /* 0x00000038310b7223 */ /* 0x000fe2000000000b */
[----:B------:R-:W-:Y:S01]  /*69f0*/  FMUL R14, R47, R18 ;  /* 0x000000122f0e7220 */ /* 0x000fe20000400000 */
[----:B------:R-:W-:Y:S01]  /*6a00*/  FFMA R15, R49, R57, R15 ;  /* 0x00000039310f7223 */ /* 0x000fe2000000000f */
[--C-:B------:R-:W-:Y:S02]  /*6a10*/  HADD2.F32 R62, -RZ, R68.reuse.H0_H0 ;  /* 0x20000044ff3e7230 */ /* 0x100fe40000004100 */
[----:B------:R-:W-:Y:S01]  /*6a20*/  FMUL R19, R47, R19 ;  /* 0x000000132f137220 */ /* 0x000fe20000400000 */
[----:B------:R-:W-:Y:S01]  /*6a30*/  F2FP.F16.F32.PACK_AB R7, R2, R0 ;  /* 0x000000000207723e */ /* 0x000fe200000000ff */
[----:B------:R-:W-:Y:S01]  /*6a40*/  FFMA R12, R49, R58, R12 ;  /* 0x0000003a310c7223 */ /* 0x000fe2000000000c */
[----:B------:R-:W-:Y:S02]  /*6a50*/  HADD2.F32 R63, -RZ, R68.H1_H1 ;  /* 0x30000044ff3f7230 */ /* 0x000fe40000004100 */
[----:B------:R-:W-:Y:S01]  /*6a60*/  FMUL R16, R47, R20 ;  /* 0x000000142f107220 */ /* 0x000fe20000400000 */
[----:B------:R-:W-:Y:S01]  /*6a70*/  FFMA R13, R49, R59, R13 ;  /* 0x0000003b310d7223 */ /* 0x000fe2000000000d */
[----:B------:R1:W-:Y:S01]  /*6a80*/  STS.128 [R99+UR8], R4 ;  /* 0x0000000463007988 */ /* 0x0003e20008000c08 */
[--C-:B---3--:R-:W-:Y:S02]  /*6a90*/  HADD2.F32 R64, -RZ, R69.reuse.H0_H0 ;  /* 0x20000045ff407230 */ /* 0x108fe40000004100 */
[----:B------:R-:W-:Y:S01]  /*6aa0*/  FMUL R17, R47, R21 ;  /* 0x000000152f117220 */ /* 0x000fe20000400000 */
[----:B------:R-:W-:Y:S01]  /*6ab0*/  FFMA R14, R49, R60, R14 ;  /* 0x0000003c310e7223 */ /* 0x000fe2000000000e */
[----:B------:R-:W-:Y:S02]  /*6ac0*/  HADD2.F32 R65, -RZ, R69.H1_H1 ;  /* 0x30000045ff417230 */ /* 0x000fe40000004100 */
[----:B------:R-:W-:Y:S01]  /*6ad0*/  FMUL R18, R47, R22 ;  /* 0x000000162f127220 */ /* 0x000fe20000400000 */
[----:B------:R-:W-:Y:S01]  /*6ae0*/  FFMA R19, R49, R61, R19 ;  /* 0x0000003d31137223 */ /* 0x000fe20000000013 */
[----:B------:R-:W-:Y:S02]  /*6af0*/  HADD2.F32 R66, -RZ, R70.H0_H0 ;  /* 0x20000046ff427230 */ /* 0x000fe40000004100 */
[----:B------:R-:W-:Y:S01]  /*6b00*/  FMUL R23, R47, R23 ;  /* 0x000000172f177220 */ /* 0x000fe20000400000 */
[--C-:B------:R-:W-:Y:S02]  /*6b10*/  HADD2.F32 R74, -RZ, R78.reuse.H0_H0 ;  /* 0x2000004eff4a7230 */ /* 0x100fe40000004100 */
[----:B------:R-:W-:Y:S01]  /*6b20*/  FFMA R16, R49, R62, R16 ;  /* 0x0000003e31107223 */ /* 0x000fe20000000010 */
[----:B------:R-:W-:Y:S01]  /*6b30*/  HADD2.F32 R75, -RZ, R78.H1_H1 ;  /* 0x3000004eff4b7230 */ /* 0x000fe20000004100 */
[----:B------:R-:W-:Y:S01]  /*6b40*/  IADD3 R78, PT, PT, R99, UR8, RZ ;  /* 0x00000008634e7c10 */ /* 0x000fe2000fffe0ff */
[----:B------:R-:W-:Y:S02]  /*6b50*/  HADD2.F32 R67, -RZ, R70.H1_H1 ;  /* 0x30000046ff437230 */ /* 0x000fe40000004100 */
[----:B------:R-:W-:Y:S01]  /*6b60*/  FMUL R20, R47, R24 ;  /* 0x000000182f147220 */ /* 0x000fe20000400000 */
[----:B------:R-:W-:Y:S01]  /*6b70*/  FFMA R17, R49, R63, R17 ;  /* 0x0000003f31117223 */ /* 0x000fe20000000011 */
[--C-:B------:R-:W-:Y:S02]  /*6b80*/  HADD2.F32 R68, -RZ, R71.reuse.H0_H0 ;  /* 0x20000047ff447230 */ /* 0x100fe40000004100 */
[----:B------:R-:W-:Y:S01]  /*6b90*/  FMUL R21, R47, R25 ;  /* 0x000000192f157220 */ /* 0x000fe20000400000 */
[----:B------:R-:W-:Y:S01]  /*6ba0*/  FFMA R18, R49, R64, R18 ;  /* 0x0000004031127223 */ /* 0x000fe20000000012 */
[----:B------:R-:W-:Y:S02]  /*6bb0*/  HADD2.F32 R69, -RZ, R71.H1_H1 ;  /* 0x30000047ff457230 */ /* 0x000fe40000004100 */
[----:B------:R-:W-:Y:S01]  /*6bc0*/  FMUL R22, R47, R26 ;  /* 0x0000001a2f167220 */ /* 0x000fe20000400000 */
[----:B------:R-:W-:Y:S01]  /*6bd0*/  F2FP.F16.F32.PACK_AB R8, R10, R3 ;  /* 0x000000030a08723e */ /* 0x000fe200000000ff */
[----:B------:R-:W-:Y:S01]  /*6be0*/  FFMA R23, R49, R65, R23 ;  /* 0x0000004131177223 */ /* 0x000fe20000000017 */
[----:B------:R-:W-:Y:S01]  /*6bf0*/  F2FP.F16.F32.PACK_AB R9, R15, R11 ;  /* 0x0000000b0f09723e */ /* 0x000fe200000000ff */
[--C-:B------:R-:W-:Y:S02]  /*6c00*/  HADD2.F32 R70, -RZ, R76.reuse.H0_H0 ;  /* 0x2000004cff467230 */ /* 0x100fe40000004100 */
[----:B------:R-:W-:Y:S01]  /*6c10*/  FMUL R27, R47, R27 ;  /* 0x0000001b2f1b7220 */ /* 0x000fe20000400000 */
[----:B------:R-:W-:Y:S01]  /*6c20*/  IADD3 R106, PT, PT, R106, R78, RZ ;  /* 0x0000004e6a6a7210 */ /* 0x000fe20007ffe0ff */
[----:B------:R-:W-:Y:S01]  /*6c30*/  FFMA R20, R49, R66, R20 ;  /* 0x0000004231147223 */ /* 0x000fe20000000014 */
[----:B------:R-:W-:Y:S01]  /*6c40*/  F2FP.F16.F32.PACK_AB R10, R13, R12 ;  /* 0x0000000c0d0a723e */ /* 0x000fe200000000ff */
[----:B------:R-:W-:Y:S01]  /*6c50*/  HADD2.F32 R71, -RZ, R76.H1_H1 ;  /* 0x3000004cff477230 */ /* 0x000fe20000004100 */
[----:B------:R-:W-:Y:S01]  /*6c60*/  F2FP.F16.F32.PACK_AB R11, R19, R14 ;  /* 0x0000000e130b723e */ /* 0x000fe200000000ff */
[----:B------:R-:W-:Y:S01]  /*6c70*/  FMUL R24, R47, R28 ;  /* 0x0000001c2f187220 */ /* 0x000fe20000400000 */
[----:B------:R-:W-:Y:S01]  /*6c80*/  FFMA R21, R49, R67, R21 ;  /* 0x0000004331157223 */ /* 0x000fe20000000015 */
[--C-:B------:R-:W-:Y:S02]  /*6c90*/  HADD2.F32 R72, -RZ, R77.reuse.H0_H0 ;  /* 0x2000004dff487230 */ /* 0x100fe40000004100 */
[----:B------:R-:W-:Y:S01]  /*6ca0*/  FMUL R25, R47, R29 ;  /* 0x0000001d2f197220 */ /* 0x000fe20000400000 */
[----:B------:R1:W-:Y:S01]  /*6cb0*/  STS.128 [R106+0x10], R8 ;  /* 0x000010086a007388 */ /* 0x0003e20000000c00 */
[----:B------:R-:W-:Y:S01]  /*6cc0*/  FFMA R22, R49, R68, R22 ;  /* 0x0000004431167223 */ /* 0x000fe20000000016 */
[----:B------:R-:W-:Y:S02]  /*6cd0*/  HADD2.F32 R73, -RZ, R77.H1_H1 ;  /* 0x3000004dff497230 */ /* 0x000fe40000004100 */
[----:B------:R-:W-:Y:S01]  /*6ce0*/  FMUL R26, R47, R30 ;  /* 0x0000001e2f1a7220 */ /* 0x000fe20000400000 */
[----:B------:R-:W-:Y:S01]  /*6cf0*/  FFMA R27, R49, R69, R27 ;  /* 0x00000045311b7223 */ /* 0x000fe2000000001b */
        /* <DEDUP_REMOVED lines=10> */
[----:B------:R-:W-:Y:S01]  /*6da0*/  F2FP.F16.F32.PACK_AB R17, R23, R18 ;  /* 0x000000121711723e */ /* 0x000fe200000000ff */
[----:B------:R-:W-:Y:S01]  /*6db0*/  FFMA R31, R49, R73, R31 ;  /* 0x00000049311f7223 */ /* 0x000fe2000000001f */
[----:B------:R-:W-:Y:S01]  /*6dc0*/  FMUL R35, R47, R35 ;  /* 0x000000232f237220 */ /* 0x000fe20000400000 */
[----:B------:R-:W-:Y:S01]  /*6dd0*/  IADD3 R105, PT, PT, R105, R78, RZ ;  /* 0x0000004e69697210 */ /* 0x000fe20007ffe0ff */
[----:B------:R-:W-:Y:S01]  /*6de0*/  FFMA R28, R49, R74, R28 ;  /* 0x0000004a311c7223 */ /* 0x000fe2000000001c */
[----:B------:R-:W-:Y:S01]  /*6df0*/  F2FP.F16.F32.PACK_AB R18, R21, R20 ;  /* 0x000000141512723e */ /* 0x000fe200000000ff */
[----:B------:R-:W-:Y:S01]  /*6e00*/  FFMA R29, R49, R75, R29 ;  /* 0x0000004b311d7223 */ /* 0x000fe2000000001d */
[----:B------:R-:W-:Y:S01]  /*6e10*/  F2FP.F16.F32.PACK_AB R19, R27, R22 ;  /* 0x000000161b13723e */ /* 0x000fe200000000ff */
[C---:B------:R-:W-:Y:S01]  /*6e20*/  FFMA R30, R49.reuse, R76, R30 ;  /* 0x0000004c311e7223 */ /* 0x040fe2000000001e */
[----:B------:R-:W-:Y:S01]  /*6e30*/  FFMA R35, R49, R77, R35 ;  /* 0x0000004d31237223 */ /* 0x000fe20000000023 */
[----:B------:R-:W-:Y:S02]  /*6e40*/  F2FP.F16.F32.PACK_AB R24, R25, R24 ;  /* 0x000000181918723e */ /* 0x000fe400000000ff */
[----:B------:R1:W-:Y:S01]  /*6e50*/  STS.128 [R105+0x20], R16 ;  /* 0x0000201069007388 */ /* 0x0003e20000000c00 */
[----:B------:R-:W-:Y:S02]  /*6e60*/  F2FP.F16.F32.PACK_AB R25, R31, R26 ;  /* 0x0000001a1f19723e */ /* 0x000fe400000000ff */
[----:B------:R-:W-:Y:S02]  /*6e70*/  F2FP.F16.F32.PACK_AB R26, R29, R28 ;  /* 0x0000001c1d1a723e */ /* 0x000fe400000000ff */
[----:B------:R-:W-:Y:S02]  /*6e80*/  F2FP.F16.F32.PACK_AB R27, R35, R30 ;  /* 0x0000001e231b723e */ /* 0x000fe400000000ff */
[----:B------:R-:W-:Y:S05]  /*6e90*/  IADD3 R0, PT, PT, R98, R106, RZ ;  /* 0x0000006a62007210 */ /* 0x000fea0007ffe0ff */
        /* <DEDUP_REMOVED lines=9> */
[----:B------:R-:W-:Y:S02]  /*6f30*/  UIADD3 UR10, UP0, UPT, UR54, 0x680, URZ ;  /* 0x00000680360a7890 */ /* 0x000fe4000ff1e0ff */
[----:B------:R-:W-:Y:S02]  /*6f40*/  UIADD3 UR5, UPT, UPT, UR41, 0x20, URZ ;  /* 0x0000002029057890 */ /* 0x000fe4000fffe0ff */
[----:B------:R-:W-:Y:S02]  /*6f50*/  UIADD3 UR4, UPT, UPT, UR48, 0x200, UR8 ;  /* 0x0000020030047890 */ /* 0x000fe4000fffe008 */
[----:B------:R-:W-:Y:S01]  /*6f60*/  UIADD3.X UR11, UPT, UPT, URZ, UR55, URZ, UP0, !UPT ;  /* 0x00000037ff0b7290 */ /* 0x000fe200087fe4ff */
[----:B------:R-:W-:Y:S01]  /*6f70*/  UMOV UR6, UR42 ;  /* 0x0000002a00067c82 */ /* 0x000fe20008000000 */
[----:B------:R-:W-:Y:S07]  /*6f80*/  UMOV UR7, UR36 ;  /* 0x0000002400077c82 */ /* 0x000fee0008000000 */
[----:B------:R2:W-:Y:S02]  /*6f90*/  UTMASTG.3D [UR4], [UR10] ;  /* 0x000000040a0073b5 */ /* 0x0005e40008010000 */
[----:B--2---:R0:W-:Y:S02]  /*6fa0*/  UTMACMDFLUSH ;  /* 0x00000000000079b7 */ /* 0x0041e40000000000 */
.L_x_105:
[----:B------:R-:W-:Y:S05]  /*6fb0*/  BSYNC.RECONVERGENT B0 ;  /* 0x0000000000007941 */ /* 0x000fea0003800200 */
.L_x_104:
[----:B------:R-:W-:Y:S01]  /*6fc0*/  UIADD3 UR43, UPT, UPT, UR43, 0x1, URZ ;  /* 0x000000012b2b7890 */ /* 0x000fe2000fffe0ff */
[----:B------:R-:W-:Y:S03]  /*6fd0*/  BSSY.RECONVERGENT B0, `(.L_x_106) ;  /* 0x0000008000007945 */ /* 0x000fe60003800200 */
[----:B------:R-:W-:Y:S04]  /*6fe0*/  UISETP.NE.AND UP0, UPT, UR43, 0x3, UPT ;  /* 0x000000032b00788c */ /* 0x000fe8000bf05270 */
[----:B------:R-:W-:Y:S02]  /*6ff0*/  UISETP.EQ.XOR UP1, UPT, UR40, 0x3, !UP0 ;  /* 0x000000032800788c */ /* 0x000fe4000c722a70 */
[----:B------:R-:W-:Y:S02]  /*7000*/  USEL UR56, UR43, URZ, UP0 ;  /* 0x000000ff2b387287 */ /* 0x000fe40008000000 */
[----:B------:R-:W-:Y:S04]  /*7010*/  USEL UR4, URZ, 0x1, !UP1 ;  /* 0x00000001ff047887 */ /* 0x000fe8000c800000 */
[----:B------:R-:W-:Y:S01]  /*7020*/  ULOP3.LUT UR51, UR51, UR4, URZ, 0x3c, !UPT ;  /* 0x0000000433337292 */ /* 0x000fe2000f8e3cff */
[----:B------:R-:W-:Y:S11]  /*7030*/  @P0 BRA `(.L_x_107) ;  /* 0x0000000000040947 */ /* 0x000ff60003800000 */
[----:B------:R-:W-:Y:S04]  /*7040*/  DEPBAR.LE SB0, 0x1 ;  /* 0x000080400000791a */ /* 0x000fe80000000000 */
.L_x_107:
[----:B------:R-:W-:Y:S05]  /*7050*/  BSYNC.RECONVERGENT B0 ;  /* 0x0000000000007941 */ /* 0x000fea0003800200 */
.L_x_106:
[----:B------:R-:W-:Y:S01]  /*7060*/  BAR.SYNC.DEFER_BLOCKING 0x1, 0x80 ;  /* 0x0042000000007b1d */ /* 0x000fe20000010000 */
[----:B------:R-:W-:Y:S01]  /*7070*/  UISETP.NE.AND UP0, UPT, UR50, -0x2, UPT ;  /* 0xfffffffe3200788c */ /* 0x000fe2000bf05270 */
[----:B------:R-:W-:Y:S08]  /*7080*/  IADD3 R45, PT, PT, R45, 0x1, RZ ;  /* 0x000000012d2d7810 */ /* 0x000ff00007ffe0ff */
[----:B------:R-:W-:Y:S05]  /*7090*/  BRA.U !UP0, `(.L_x_108) ;  /* 0x0000000108287547 */ /* 0x000fea000b800000 */
[----:B------:R-:W-:Y:S01]  /*70a0*/  ISETP.NE.AND P0, PT, R104, RZ, PT ;  /* 0x000000ff6800720c */ /* 0x000fe20003f05270 */
[----:B------:R-:W-:Y:S01]  /*70b0*/  IMAD.U32 R2, RZ, RZ, UR49 ;  /* 0x00000031ff027e24 */ /* 0x000fe2000f8e00ff */
[----:B------:R-:W-:Y:S01]  /*70c0*/  UIADD3 UR49, UPT, UPT, UR49, 0x1, URZ ;  /* 0x0000000131317890 */ /* 0x000fe2000fffe0ff */
[----:B-1----:R-:W-:Y:S03]  /*70d0*/  IMAD.U32 R0, RZ, RZ, UR37 ;  /* 0x00000025ff007e24 */ /* 0x002fe6000f8e00ff */
[----:B------:R-:W-:Y:S04]  /*70e0*/  UISETP.NE.AND UP0, UPT, UR49, 0x3, UPT ;  /* 0x000000033100788c */ /* 0x000fe8000bf05270 */
[----:B------:R-:W-:Y:S03]  /*70f0*/  USEL UR49, UR49, URZ, UP0 ;  /* 0x000000ff31317287 */ /* 0x000fe60008000000 */
[----:B------:R-:W-:Y:S05]  /*7100*/  @P0 LEA R2, R2, UR48, 0x3 ;  /* 0x0000003002020c11 */ /* 0x000fea000f8e18ff */
[----:B------:R-:W-:Y:S05]  /*7110*/  @P0 VIADD R2, R2, 0x48 ;  /* 0x0000004802020836 */ /* 0x000fea0000000000 */
[----:B------:R-:W-:Y:S04]  /*7120*/  @P0 PRMT R0, R0, 0x654, R2 ;  /* 0x0000065400000816 */ /* 0x000fe80000000002 */
[----:B------:R2:W-:Y:S03]  /*7130*/  @P0 SYNCS.ARRIVE.TRANS64.RED.A1T0 RZ, [R0+URZ], RZ ;  /* 0x000000ff00ff09a7 */ /* 0x0005e600081004ff */
.L_x_108:
[----:B------:R-:W-:Y:S01]  /*7140*/  ISETP.NE.AND P2, PT, R101, RZ, PT ;  /* 0x000000ff6500720c */ /* 0x000fe20003f45270 */
[----:B------:R-:W-:Y:S01]  /*7150*/  UIADD3 UR50, UPT, UPT, UR50, 0x2, URZ ;  /* 0x0000000232327890 */ /* 0x000fe2000fffe0ff */
[----:B------:R-:W-:Y:S01]  /*7160*/  ISETP.NE.AND P0, PT, R103, 0x2, PT ;  /* 0x000000026700780c */ /* 0x000fe20003f05270 */
[----:B------:R-:W-:Y:S01]  /*7170*/  IMAD.IADD R14, R43, 0x1, R86 ;  /* 0x000000012b0e7824 */ /* 0x000fe200078e0256 */
[----:B------:R-:W-:Y:S01]  /*7180*/  ISETP.NE.AND P1, PT, R45, 0x4, PT ;  /* 0x000000042d00780c */ /* 0x000fe20003f25270 */
[----:B------:R-:W-:Y:S01]  /*7190*/  IMAD.IADD R15, R44, 0x1, R87 ;  /* 0x000000012c0f7824 */ /* 0x000fe200078e0257 */
[----:B------:R-:W-:Y:S02]  /*71a0*/  SEL R2, RZ, 0x1, P0 ;  /* 0x00000001ff027807 */ /* 0x000fe40000000000 */
[----:B-12---:R-:W-:Y:S02]  /*71b0*/  SEL R0, RZ, 0x1, P1 ;  /* 0x00000001ff007807 */ /* 0x006fe40000800000 */
[----:B------:R-:W-:Y:S02]  /*71c0*/  LOP3.LUT R96, R96, R2, RZ, 0x3c, !PT ;  /* 0x0000000260607212 */ /* 0x000fe400078e3cff */
[----:B------:R-:W-:Y:S02]  /*71d0*/  LOP3.LUT R97, R97, R0, RZ, 0x3c, !PT ;  /* 0x0000000061617212 */ /* 0x000fe400078e3cff */
[----:B------:R-:W-:Y:S02]  /*71e0*/  @P2 R2UR UR36, R95 ;  /* 0x000000005f2422ca */ /* 0x000fe400000e0000 */
[----:B------:R-:W-:Y:S02]  /*71f0*/  SEL R103, R103, RZ, P0 ;  /* 0x000000ff67677207 */ /* 0x000fe40000000000 */
[----:B------:R-:W-:Y:S01]  /*7200*/  SEL R45, R45, RZ, P1 ;  /* 0x000000ff2d2d7207 */ /* 0x000fe20000800000 */
[----:B------:R-:W-:Y:S10]  /*7210*/  @P2 BRA `(.L_x_109) ;  /* 0xffffffd800042947 */ /* 0x000ff4000383ffff */
[----:B------:R-:W-:-:S09]  /*7220*/  UISETP.NE.AND UP0, UPT, UR53, URZ, UPT ;  /* 0x000000ff3500728c */ /* 0x000fd2000bf05270 */
[----:B------:R-:W-:Y:S05]  /*7230*/  BRA.U !UP0, `(.L_x_110) ;  /* 0x0000000108487547 */ /* 0x000fea000b800000 */
[----:B------:R-:W1:Y:S02]  /*7240*/  LDCU.64 UR4, c[0x0][0x890] ;  /* 0x00011200ff0477ac */ /* 0x000e640008000a00 */
[----:B-1----:R-:W-:-:S04]  /*7250*/  UISETP.NE.U32.AND UP0, UPT, UR4, URZ, UPT ;  /* 0x000000ff0400728c */ /* 0x002fc8000bf05070 */
[----:B------:R-:W-:-:S09]  /*7260*/  UISETP.NE.AND.EX UP0, UPT, UR5, URZ, UPT, UP0 ;  /* 0x000000ff0500728c */ /* 0x000fd2000bf05300 */
[----:B------:R-:W-:Y:S05]  /*7270*/  BRA.U UP0, `(.L_x_111) ;  /* 0x00000001000c7547 */ /* 0x000fea000b800000 */
[----:B------:R-:W-:-:S13]  /*7280*/  FSETP.NEU.AND P0, PT, R49, RZ, PT ;  /* 0x000000ff3100720b */ /* 0x000fda0003f0d000 */
[----:B------:R-:W-:Y:S05]  /*7290*/  @!P0 EXIT ;  /* 0x000000000000894d */ /* 0x000fea0003800000 */
[----:B------:R-:W-:Y:S05]  /*72a0*/  BRA `(.L_x_110) ;  /* 0x00000000002c7947 */ /* 0x000fea0003800000 */
.L_x_111:
[----:B------:R-:W-:Y:S01]  /*72b0*/  ISETP.NE.AND P0, PT, R102, RZ, PT ;  /* 0x000000ff6600720c */ /* 0x000fe20003f05270 */
[----:B------:R-:W-:-:S12]  /*72c0*/  BSSY.RECONVERGENT B0, `(.L_x_110) ;  /* 0x0000009000007945 */ /* 0x000fd80003800200 */
[----:B------:R-:W-:Y:S05]  /*72d0*/  @P0 BRA `(.L_x_112) ;  /* 0x0000000000140947 */ /* 0x000fea0003800000 */
[----:B------:R-:W1:Y:S02]  /*72e0*/  LDCU.64 UR4, c[0x0][0x888] ;  /* 0x00011100ff0477ac */ /* 0x000e640008000a00 */
[----:B-1----:R-:W-:-:S04]  /*72f0*/  ISETP.NE.U32.AND P0, PT, RZ, UR4, PT ;  /* 0x00000004ff007c0c */ /* 0x002fc8000bf05070 */
[----:B------:R-:W-:-:S13]  /*7300*/  ISETP.NE.AND.EX P0, PT, RZ, UR5, PT, P0 ;  /* 0x00000005ff007c0c */ /* 0x000fda000bf05300 */
[----:B------:R-:W-:Y:S05]  /*7310*/  @!P0 EXIT ;  /* 0x000000000000894d */ /* 0x000fea0003800000 */
[----:B------:R-:W-:Y:S05]  /*7320*/  BRA `(.L_x_113) ;  /* 0x0000000000087947 */ /* 0x000fea0003800000 */
.L_x_112:
[----:B------:R-:W-:-:S13]  /*7330*/  FSETP.NEU.AND P0, PT, R49, RZ, PT ;  /* 0x000000ff3100720b */ /* 0x000fda0003f0d000 */
[----:B------:R-:W-:Y:S05]  /*7340*/  @!P0 EXIT ;  /* 0x000000000000894d */ /* 0x000fea0003800000 */
.L_x_113:
[----:B------:R-:W-:Y:S05]  /*7350*/  BSYNC.RECONVERGENT B0 ;  /* 0x0000000000007941 */ /* 0x000fea0003800200 */
.L_x_110:
[----:B------:R-:W-:Y:S01]  /*7360*/  ULEA UR4, UR49, UR48, 0x3 ;  /* 0x0000003031047291 */ /* 0x000fe2000f8e18ff */
[----:B------:R-:W-:-:S04]  /*7370*/  DEPBAR.LE SB0, 0x0 ;  /* 0x000080000000791a */ /* 0x000fc80000000000 */
[----:B------:R-:W-:-:S04]  /*7380*/  UIADD3 UR4, UPT, UPT, UR4, 0x48, URZ ;  /* 0x0000004804047890 */ /* 0x000fc8000fffe0ff */
[----:B------:R-:W-:-:S09]  /*7390*/  UPRMT UR4, UR37, 0x654, UR4 ;  /* 0x0000065425047896 */ /* 0x000fd20008000004 */
[----:B------:R-:W-:Y:S01]  /*73a0*/  SYNCS.ARRIVE.TRANS64.RED.A1T0 RZ, [UR4], RZ ;  /* 0x000000ffffff79a7 */ /* 0x000fe20008100404 */
[----:B------:R-:W-:Y:S05]  /*73b0*/  EXIT ;  /* 0x000000000000794d */ /* 0x000fea0003800000 */
.L_x_19:
[----:B--2---:R2:W1:Y:S02]  /*73c0*/  SYNCS.PHASECHK.TRANS64.TRYWAIT P0, [R2+URZ+0xe0], R3 ;  /* 0x0000e003020075a7 */ /* 0x00446400080011ff */
[----:B-1----:R-:W-:Y:S05]  /*73d0*/  @!P0 NANOSLEEP.SYNCS 0x989680 ;  /* 0x009896800000895d */ /* 0x002fea0003900000 */
[----:B------:R-:W1:Y:S02]  /*73e0*/  @!P0 SYNCS.PHASECHK.TRANS64 P0, [R2+URZ+0xe0], R3 ;  /* 0x0000e003020085a7 */ /* 0x000e6400080010ff */
[----:B-1----:R-:W-:Y:S05]  /*73f0*/  @!P0 BRA `(.L_x_19) ;  /* 0xfffffffc00f08947 */ /* 0x002fea000383ffff */
[----:B------:R-:W-:Y:S05]  /*7400*/  BRA `(.L_x_114) ;  /* 0xffffffa000647947 */ /* 0x000fea000383ffff */
.L_x_22:
[----:B-1----:R-:W-:-:S07]  /*7410*/  MOV R2, UR33 ;  /* 0x0000002100027c02 */ /* 0x002fce0008000f00 */
.L_x_115:
[----:B-1----:R1:W2:Y:S02]  /*7420*/  SYNCS.PHASECHK.TRANS64.TRYWAIT P0, [R2+URZ+0x18], R4 ;  /* 0x00001804020075a7 */ /* 0x0022a400080011ff */
[----:B--2---:R-:W-:Y:S05]  /*7430*/  @!P0 NANOSLEEP.SYNCS 0x989680 ;  /* 0x009896800000895d */ /* 0x004fea0003900000 */
[----:B------:R-:W2:Y:S02]  /*7440*/  @!P0 SYNCS.PHASECHK.TRANS64 P0, [R2+URZ+0x18], R4 ;  /* 0x00001804020085a7 */ /* 0x000ea400080010ff */
[----:B--2---:R-:W-:Y:S05]  /*7450*/  @!P0 BRA `(.L_x_115) ;  /* 0xfffffffc00f08947 */ /* 0x004fea000383ffff */
[----:B------:R-:W-:Y:S05]  /*7460*/  BRA `(.L_x_21) ;  /* 0xffffffa000b47947 */ /* 0x000fea000383ffff */
.L_x_28:
[----:B-1----:R-:W-:-:S07]  /*7470*/  MOV R2, UR17 ;  /* 0x0000001100027c02 */ /* 0x002fce0008000f00 */
.L_x_116:
[----:B-1----:R1:W2:Y:S02]  /*7480*/  SYNCS.PHASECHK.TRANS64.TRYWAIT P0, [R2+URZ+0x18], R4 ;  /* 0x00001804020075a7 */ /* 0x0022a400080011ff */
[----:B--2---:R-:W-:Y:S05]  /*7490*/  @!P0 NANOSLEEP.SYNCS 0x989680 ;  /* 0x009896800000895d */ /* 0x004fea0003900000 */
[----:B------:R-:W2:Y:S02]  /*74a0*/  @!P0 SYNCS.PHASECHK.TRANS64 P0, [R2+URZ+0x18], R4 ;  /* 0x00001804020085a7 */ /* 0x000ea400080010ff */
[----:B--2---:R-:W-:Y:S05]  /*74b0*/  @!P0 BRA `(.L_x_116) ;  /* 0xfffffffc00f08947 */ /* 0x004fea000383ffff */
[----:B------:R-:W-:Y:S05]  /*74c0*/  BRA `(.L_x_27) ;  /* 0xffffffa4005c7947 */ /* 0x000fea000383ffff */
.L_x_32:
[----:B-1----:R1:W2:Y:S02]  /*74d0*/  SYNCS.PHASECHK.TRANS64.TRYWAIT P0, [R2+URZ+0x70], R3 ;  /* 0x00007003020075a7 */ /* 0x0022a400080011ff */
[----:B--2---:R-:W-:Y:S05]  /*74e0*/  @!P0 NANOSLEEP.SYNCS 0x989680 ;  /* 0x009896800000895d */ /* 0x004fea0003900000 */
[----:B------:R-:W2:Y:S02]  /*74f0*/  @!P0 SYNCS.PHASECHK.TRANS64 P0, [R2+URZ+0x70], R3 ;  /* 0x00007003020085a7 */ /* 0x000ea400080010ff */
[----:B--2---:R-:W-:Y:S05]  /*7500*/  @!P0 BRA `(.L_x_32) ;  /* 0xfffffffc00f08947 */ /* 0x004fea000383ffff */
[----:B------:R-:W-:Y:S05]  /*7510*/  BRA `(.L_x_117) ;  /* 0xffffffa400ec7947 */ /* 0x000fea000383ffff */
.L_x_36:
[----:B----4-:R-:W-:-:S07]  /*7520*/  MOV R0, UR5 ;  /* 0x0000000500007c02 */ /* 0x010fce0008000f00 */
.L_x_118:
[----:B-1----:R1:W2:Y:S02]  /*7530*/  SYNCS.PHASECHK.TRANS64.TRYWAIT P0, [R0+URZ], R2 ;  /* 0x00000002000075a7 */ /* 0x0022a400080011ff */
[----:B--2---:R-:W-:Y:S05]  /*7540*/  @!P0 NANOSLEEP.SYNCS 0x989680 ;  /* 0x009896800000895d */ /* 0x004fea0003900000 */
[----:B------:R-:W2:Y:S02]  /*7550*/  @!P0 SYNCS.PHASECHK.TRANS64 P0, [R0+URZ], R2 ;  /* 0x00000002000085a7 */ /* 0x000ea400080010ff */
[----:B--2---:R-:W-:Y:S05]  /*7560*/  @!P0 BRA `(.L_x_118) ;  /* 0xfffffffc00f08947 */ /* 0x004fea000383ffff */
[----:B------:R-:W-:Y:S05]  /*7570*/  BRA `(.L_x_119) ;  /* 0xffffffac005c7947 */ /* 0x000fea000383ffff */
.L_x_37:
[----:B----4-:R-:W-:-:S07]  /*7580*/  MOV R0, UR5 ;  /* 0x0000000500007c02 */ /* 0x010fce0008000f00 */
.L_x_120:
[----:B-1----:R1:W2:Y:S02]  /*7590*/  SYNCS.PHASECHK.TRANS64.TRYWAIT P0, [R0+URZ], R2 ;  /* 0x00000002000075a7 */ /* 0x0022a400080011ff */
[----:B--2---:R-:W-:Y:S05]  /*75a0*/  @!P0 NANOSLEEP.SYNCS 0x989680 ;  /* 0x009896800000895d */ /* 0x004fea0003900000 */
[----:B------:R-:W2:Y:S02]  /*75b0*/  @!P0 SYNCS.PHASECHK.TRANS64 P0, [R0+URZ], R2 ;  /* 0x00000002000085a7 */ /* 0x000ea400080010ff */
[----:B--2---:R-:W-:Y:S05]  /*75c0*/  @!P0 BRA `(.L_x_120) ;  /* 0xfffffffc00f08947 */ /* 0x004fea000383ffff */
[----:B------:R-:W-:Y:S05]  /*75d0*/  BRA `(.L_x_121) ;  /* 0xffffffac00687947 */ /* 0x000fea000383ffff */
.L_x_40:
[----:B-1----:R1:W2:Y:S02]  /*75e0*/  SYNCS.PHASECHK.TRANS64.TRYWAIT P0, [R0+URZ+0xd0], R4 ;  /* 0x0000d004000075a7 */ /* 0x0022a400080011ff */
[----:B--2---:R-:W-:Y:S05]  /*75f0*/  @!P0 NANOSLEEP.SYNCS 0x989680 ;  /* 0x009896800000895d */ /* 0x004fea0003900000 */
[----:B------:R-:W2:Y:S02]  /*7600*/  @!P0 SYNCS.PHASECHK.TRANS64 P0, [R0+URZ+0xd0], R4 ;  /* 0x0000d004000085a7 */ /* 0x000ea400080010ff */
[----:B--2---:R-:W-:Y:S05]  /*7610*/  @!P0 BRA `(.L_x_40) ;  /* 0xfffffffc00f08947 */ /* 0x004fea000383ffff */
[----:B------:R-:W-:Y:S05]  /*7620*/  BRA `(.L_x_122) ;  /* 0xffffffac00c47947 */ /* 0x000fea000383ffff */
.L_x_41:
[----:B------:R-:W-:-:S07]  /*7630*/  MOV R0, UR5 ;  /* 0x0000000500007c02 */ /* 0x000fce0008000f00 */
.L_x_123:
[----:B-1----:R1:W2:Y:S02]  /*7640*/  SYNCS.PHASECHK.TRANS64.TRYWAIT P0, [R0+URZ+0x80], R5 ;  /* 0x00008005000075a7 */ /* 0x0022a400080011ff */
[----:B--2---:R-:W-:Y:S05]  /*7650*/  @!P0 NANOSLEEP.SYNCS 0x989680 ;  /* 0x009896800000895d */ /* 0x004fea0003900000 */
[----:B------:R-:W2:Y:S02]  /*7660*/  @!P0 SYNCS.PHASECHK.TRANS64 P0, [R0+URZ+0x80], R5 ;  /* 0x00008005000085a7 */ /* 0x000ea400080010ff */
[----:B--2---:R-:W-:Y:S05]  /*7670*/  @!P0 BRA `(.L_x_123) ;  /* 0xfffffffc00f08947 */ /* 0x004fea000383ffff */
[----:B------:R-:W-:Y:S05]  /*7680*/  BRA `(.L_x_124) ;  /* 0xffffffac00d47947 */ /* 0x000fea000383ffff */
.L_x_42:
[----:B-1----:R1:W2:Y:S02]  /*7690*/  SYNCS.PHASECHK.TRANS64.TRYWAIT P1, [R0+URZ+0x70], R4 ;  /* 0x00007004000075a7 */ /* 0x0022a400080211ff */
[----:B--2---:R-:W-:Y:S05]  /*76a0*/  @!P1 NANOSLEEP.SYNCS 0x989680 ;  /* 0x009896800000995d */ /* 0x004fea0003900000 */
[----:B------:R-:W2:Y:S02]  /*76b0*/  @!P1 SYNCS.PHASECHK.TRANS64 P1, [R0+URZ+0x70], R4 ;  /* 0x00007004000095a7 */ /* 0x000ea400080210ff */
[----:B--2---:R-:W-:Y:S05]  /*76c0*/  @!P1 BRA `(.L_x_42) ;  /* 0xfffffffc00f09947 */ /* 0x004fea000383ffff */
[----:B------:R-:W-:Y:S05]  /*76d0*/  BRA `(.L_x_125) ;  /* 0xffffffb000047947 */ /* 0x000fea000383ffff */
.L_x_45:
[----:B------:R-:W-:-:S07]  /*76e0*/  MOV R0, UR5 ;  /* 0x0000000500007c02 */ /* 0x000fce0008000f00 */
.L_x_126:
[----:B-1----:R1:W2:Y:S02]  /*76f0*/  SYNCS.PHASECHK.TRANS64.TRYWAIT P0, [R0+URZ+0x80], R2 ;  /* 0x00008002000075a7 */ /* 0x0022a400080011ff */
[----:B--2---:R-:W-:Y:S05]  /*7700*/  @!P0 NANOSLEEP.SYNCS 0x989680 ;  /* 0x009896800000895d */ /* 0x004fea0003900000 */
[----:B------:R-:W2:Y:S02]  /*7710*/  @!P0 SYNCS.PHASECHK.TRANS64 P0, [R0+URZ+0x80], R2 ;  /* 0x00008002000085a7 */ /* 0x000ea400080010ff */
[----:B--2---:R-:W-:Y:S05]  /*7720*/  @!P0 BRA `(.L_x_126) ;  /* 0xfffffffc00f08947 */ /* 0x004fea000383ffff */
[----:B------:R-:W-:Y:S05]  /*7730*/  BRA `(.L_x_44) ;  /* 0xffffffb000587947 */ /* 0x000fea000383ffff */
.L_x_52:
[----:B-1----:R1:W2:Y:S02]  /*7740*/  SYNCS.PHASECHK.TRANS64.TRYWAIT P1, [R0+URZ+0x70], R2 ;  /* 0x00007002000075a7 */ /* 0x0022a400080211ff */
[----:B--2---:R-:W-:Y:S05]  /*7750*/  @!P1 NANOSLEEP.SYNCS 0x989680 ;  /* 0x009896800000995d */ /* 0x004fea0003900000 */
[----:B------:R-:W2:Y:S02]  /*7760*/  @!P1 SYNCS.PHASECHK.TRANS64 P1, [R0+URZ+0x70], R2 ;  /* 0x00007002000095a7 */ /* 0x000ea400080210ff */
[----:B--2---:R-:W-:Y:S05]  /*7770*/  @!P1 BRA `(.L_x_52) ;  /* 0xfffffffc00f09947 */ /* 0x004fea000383ffff */
[----:B------:R-:W-:Y:S05]  /*7780*/  BRA `(.L_x_127) ;  /* 0xffffffb400c87947 */ /* 0x000fea000383ffff */
.L_x_53:
[----:B------:R-:W-:-:S07]  /*7790*/  MOV R2, UR7 ;  /* 0x0000000700027c02 */ /* 0x000fce0008000f00 */
.L_x_128:
[----:B-1----:R1:W2:Y:S02]  /*77a0*/  SYNCS.PHASECHK.TRANS64.TRYWAIT P0, [R2+URZ+0xb0], R0 ;  /* 0x0000b000020075a7 */ /* 0x0022a400080011ff */
[----:B--2---:R-:W-:Y:S05]  /*77b0*/  @!P0 NANOSLEEP.SYNCS 0x989680 ;  /* 0x009896800000895d */ /* 0x004fea0003900000 */
[----:B------:R-:W2:Y:S02]  /*77c0*/  @!P0 SYNCS.PHASECHK.TRANS64 P0, [R2+URZ+0xb0], R0 ;  /* 0x0000b000020085a7 */ /* 0x000ea400080010ff */
[----:B--2---:R-:W-:Y:S05]  /*77d0*/  @!P0 BRA `(.L_x_128) ;  /* 0xfffffffc00f08947 */ /* 0x004fea000383ffff */
[----:B------:R-:W-:Y:S05]  /*77e0*/  BRA `(.L_x_129) ;  /* 0xffffffb800007947 */ /* 0x000fea000383ffff */
.L_x_56:
[----:B------:R-:W-:Y:S07]  /*77f0*/  MOV R0, UR6 ;  /* 0x0000000600007c02 */ /* 0x000fee0008000f00 */
.L_x_130:
[----:B-1----:R1:W2:Y:S02]  /*7800*/  SYNCS.PHASECHK.TRANS64.TRYWAIT P0, [R0+URZ], R2 ;  /* 0x00000002000075a7 */ /* 0x0022a400080011ff */
[----:B--2---:R-:W-:Y:S05]  /*7810*/  @!P0 NANOSLEEP.SYNCS 0x989680 ;  /* 0x009896800000895d */ /* 0x004fea0003900000 */
[----:B------:R-:W2:Y:S02]  /*7820*/  @!P0 SYNCS.PHASECHK.TRANS64 P0, [R0+URZ], R2 ;  /* 0x00000002000085a7 */ /* 0x000ea400080010ff */
[----:B--2---:R-:W-:Y:S05]  /*7830*/  @!P0 BRA `(.L_x_130) ;  /* 0xfffffffc00f08947 */ /* 0x004fea000383ffff */
[----:B------:R-:W-:Y:S05]  /*7840*/  BRA `(.L_x_55) ;  /* 0xffffffb8001c7947 */ /* 0x000fea000383ffff */
.L_x_59:
[----:B------:R-:W-:-:S07]  /*7850*/  MOV R0, UR6 ;  /* 0x0000000600007c02 */ /* 0x000fce0008000f00 */
.L_x_131:
[----:B--2---:R2:W4:Y:S02]  /*7860*/  SYNCS.PHASECHK.TRANS64.TRYWAIT P0, [R0+URZ], R2 ;  /* 0x00000002000075a7 */ /* 0x00452400080011ff */
[----:B----4-:R-:W-:Y:S05]  /*7870*/  @!P0 NANOSLEEP.SYNCS 0x989680 ;  /* 0x009896800000895d */ /* 0x010fea0003900000 */
[----:B------:R-:W4:Y:S02]  /*7880*/  @!P0 SYNCS.PHASECHK.TRANS64 P0, [R0+URZ], R2 ;  /* 0x00000002000085a7 */ /* 0x000f2400080010ff */
[----:B----4-:R-:W-:Y:S05]  /*7890*/  @!P0 BRA `(.L_x_131) ;  /* 0xfffffffc00f08947 */ /* 0x010fea000383ffff */
[----:B------:R-:W-:Y:S05]  /*78a0*/  BRA `(.L_x_132) ;  /* 0xffffffb800f87947 */ /* 0x000fea000383ffff */
.L_x_60:
[----:B------:R-:W-:-:S07]  /*78b0*/  MOV R0, UR6 ;  /* 0x0000000600007c02 */ /* 0x000fce0008000f00 */
.L_x_133:
[----:B-1----:R1:W2:Y:S02]  /*78c0*/  SYNCS.PHASECHK.TRANS64.TRYWAIT P0, [R0+URZ], R3 ;  /* 0x00000003000075a7 */ /* 0x0022a400080011ff */
[----:B--2---:R-:W-:Y:S05]  /*78d0*/  @!P0 NANOSLEEP.SYNCS 0x989680 ;  /* 0x009896800000895d */ /* 0x004fea0003900000 */
[----:B------:R-:W2:Y:S02]  /*78e0*/  @!P0 SYNCS.PHASECHK.TRANS64 P0, [R0+URZ], R3 ;  /* 0x00000003000085a7 */ /* 0x000ea400080010ff */
[----:B--2---:R-:W-:Y:S05]  /*78f0*/  @!P0 BRA `(.L_x_133) ;  /* 0xfffffffc00f08947 */ /* 0x004fea000383ffff */
[----:B------:R-:W-:Y:S05]  /*7900*/  BRA `(.L_x_134) ;  /* 0xffffffbc00047947 */ /* 0x000fea000383ffff */
.L_x_61:
[----:B------:R-:W-:-:S07]  /*7910*/  MOV R0, UR6 ;  /* 0x0000000600007c02 */ /* 0x000fce0008000f00 */
.L_x_135:
[----:B-1----:R1:W2:Y:S02]  /*7920*/  SYNCS.PHASECHK.TRANS64.TRYWAIT P0, [R0+URZ], R3 ;  /* 0x00000003000075a7 */ /* 0x0022a400080011ff */
[----:B--2---:R-:W-:Y:S05]  /*7930*/  @!P0 NANOSLEEP.SYNCS 0x989680 ;  /* 0x009896800000895d */ /* 0x004fea0003900000 */
[----:B------:R-:W2:Y:S02]  /*7940*/  @!P0 SYNCS.PHASECHK.TRANS64 P0, [R0+URZ], R3 ;  /* 0x00000003000085a7 */ /* 0x000ea400080010ff */
[----:B--2---:R-:W-:Y:S05]  /*7950*/  @!P0 BRA `(.L_x_135) ;  /* 0xfffffffc00f08947 */ /* 0x004fea000383ffff */
[----:B------:R-:W-:Y:S05]  /*7960*/  BRA `(.L_x_136) ;  /* 0xffffffbc00107947 */ /* 0x000fea000383ffff */
.L_x_62:
[----:B-1----:R-:W-:-:S07]  /*7970*/  MOV R0, UR7 ;  /* 0x0000000700007c02 */ /* 0x002fce0008000f00 */
.L_x_137:
[----:B-1----:R1:W2:Y:S02]  /*7980*/  SYNCS.PHASECHK.TRANS64.TRYWAIT P0, [R0+URZ], R2 ;  /* 0x00000002000075a7 */ /* 0x0022a400080011ff */
[----:B--2---:R-:W-:Y:S05]  /*7990*/  @!P0 NANOSLEEP.SYNCS 0x989680 ;  /* 0x009896800000895d */ /* 0x004fea0003900000 */
[----:B------:R-:W2:Y:S02]  /*79a0*/  @!P0 SYNCS.PHASECHK.TRANS64 P0, [R0+URZ], R2 ;  /* 0x00000002000085a7 */ /* 0x000ea400080010ff */
[----:B--2---:R-:W-:Y:S05]  /*79b0*/  @!P0 BRA `(.L_x_137) ;  /* 0xfffffffc00f08947 */ /* 0x004fea000383ffff */
[----:B------:R-:W-:Y:S05]  /*79c0*/  BRA `(.L_x_138) ;  /* 0xffffffbc001c7947 */ /* 0x000fea000383ffff */
.L_x_67:
[----:B--2---:R2:W3:Y:S02]  /*79d0*/  SYNCS.PHASECHK.TRANS64.TRYWAIT P0, [R0+URZ+0x70], R2 ;  /* 0x00007002000075a7 */ /* 0x0044e400080011ff */
[----:B---3--:R-:W-:Y:S05]  /*79e0*/  @!P0 NANOSLEEP.SYNCS 0x989680 ;  /* 0x009896800000895d */ /* 0x008fea0003900000 */
[----:B------:R-:W3:Y:S02]  /*79f0*/  @!P0 SYNCS.PHASECHK.TRANS64 P0, [R0+URZ+0x70], R2 ;  /* 0x00007002000085a7 */ /* 0x000ee400080010ff */
[----:B---3--:R-:W-:Y:S05]  /*7a00*/  @!P0 BRA `(.L_x_67) ;  /* 0xfffffffc00f08947 */ /* 0x008fea000383ffff */
[----:B------:R-:W-:Y:S05]  /*7a10*/  BRA `(.L_x_139) ;  /* 0xffffffc000187947 */ /* 0x000fea000383ffff */
.L_x_70:
[----:B------:R-:W-:Y:S07]  /*7a20*/  MOV R0, UR7 ;  /* 0x0000000700007c02 */ /* 0x000fee0008000f00 */
.L_x_140:
[----:B--2---:R2:W3:Y:S02]  /*7a30*/  SYNCS.PHASECHK.TRANS64.TRYWAIT P0, [R0+URZ+0x68], R2 ;  /* 0x00006802000075a7 */ /* 0x0044e400080011ff */
[----:B---3--:R-:W-:Y:S05]  /*7a40*/  @!P0 NANOSLEEP.SYNCS 0x989680 ;  /* 0x009896800000895d */ /* 0x008fea0003900000 */
[----:B------:R-:W3:Y:S02]  /*7a50*/  @!P0 SYNCS.PHASECHK.TRANS64 P0, [R0+URZ+0x68], R2 ;  /* 0x00006802000085a7 */ /* 0x000ee400080010ff */
[----:B---3--:R-:W-:Y:S05]  /*7a60*/  @!P0 BRA `(.L_x_140) ;  /* 0xfffffffc00f08947 */ /* 0x008fea000383ffff */
[----:B------:R-:W-:Y:S05]  /*7a70*/  BRA `(.L_x_69) ;  /* 0xffffffc000f87947 */ /* 0x000fea000383ffff */
.L_x_73:
[----:B------:R-:W-:Y:S07]  /*7a80*/  MOV R0, UR15 ;  /* 0x0000000f00007c02 */ /* 0x000fee0008000f00 */
.L_x_141:
[----:B-1----:R1:W2:Y:S02]  /*7a90*/  SYNCS.PHASECHK.TRANS64.TRYWAIT P0, [R0+URZ+0x48], R9 ;  /* 0x00004809000075a7 */ /* 0x0022a400080011ff */
[----:B--2---:R-:W-:Y:S05]  /*7aa0*/  @!P0 NANOSLEEP.SYNCS 0x989680 ;  /* 0x009896800000895d */ /* 0x004fea0003900000 */
[----:B------:R-:W2:Y:S02]  /*7ab0*/  @!P0 SYNCS.PHASECHK.TRANS64 P0, [R0+URZ+0x48], R9 ;  /* 0x00004809000085a7 */ /* 0x000ea400080010ff */
[----:B--2---:R-:W-:Y:S05]  /*7ac0*/  @!P0 BRA `(.L_x_141) ;  /* 0xfffffffc00f08947 */ /* 0x004fea000383ffff */
[----:B------:R-:W-:Y:S05]  /*7ad0*/  BRA `(.L_x_142) ;  /* 0xffffffc400707947 */ /* 0x000fea000383ffff */
.L_x_74:
[----:B------:R-:W-:Y:S07]  /*7ae0*/  MOV R0, UR13 ;  /* 0x0000000d00007c02 */ /* 0x000fee0008000f00 */
.L_x_143:
[----:B-1----:R1:W2:Y:S02]  /*7af0*/  SYNCS.PHASECHK.TRANS64.TRYWAIT P0, [R0+URZ+0x48], R14 ;  /* 0x0000480e000075a7 */ /* 0x0022a400080011ff */
[----:B--2---:R-:W-:Y:S05]  /*7b00*/  @!P0 NANOSLEEP.SYNCS 0x989680 ;  /* 0x009896800000895d */ /* 0x004fea0003900000 */
[----:B------:R-:W2:Y:S02]  /*7b10*/  @!P0 SYNCS.PHASECHK.TRANS64 P0, [R0+URZ+0x48], R14 ;  /* 0x0000480e000085a7 */ /* 0x000ea400080010ff */
[----:B--2---:R-:W-:Y:S05]  /*7b20*/  @!P0 BRA `(.L_x_143) ;  /* 0xfffffffc00f08947 */ /* 0x004fea000383ffff */
[----:B------:R-:W-:Y:S05]  /*7b30*/  BRA `(.L_x_144) ;  /* 0xffffffc800107947 */ /* 0x000fea000383ffff */
.L_x_76:
[----:B------:R-:W-:-:S07]  /*7b40*/  MOV R0, UR4 ;  /* 0x0000000400007c02 */ /* 0x000fce0008000f00 */
.L_x_145:
[----:B-1----:R1:W3:Y:S02]  /*7b50*/  SYNCS.PHASECHK.TRANS64.TRYWAIT P0, [R0+URZ], R2 ;  /* 0x00000002000075a7 */ /* 0x0022e400080011ff */
[----:B---3--:R-:W-:Y:S05]  /*7b60*/  @!P0 NANOSLEEP.SYNCS 0x989680 ;  /* 0x009896800000895d */ /* 0x008fea0003900000 */
[----:B------:R-:W3:Y:S02]  /*7b70*/  @!P0 SYNCS.PHASECHK.TRANS64 P0, [R0+URZ], R2 ;  /* 0x00000002000085a7 */ /* 0x000ee400080010ff */
[----:B---3--:R-:W-:Y:S05]  /*7b80*/  @!P0 BRA `(.L_x_145) ;  /* 0xfffffffc00f08947 */ /* 0x008fea000383ffff */
[----:B------:R-:W-:Y:S05]  /*7b90*/  BRA `(.L_x_146) ;  /* 0xffffffc8009c7947 */ /* 0x000fea000383ffff */
.L_x_77:
[----:B------:R-:W-:-:S07]  /*7ba0*/  MOV R0, UR4 ;  /* 0x0000000400007c02 */ /* 0x000fce0008000f00 */
.L_x_147:
[----:B-1----:R1:W3:Y:S02]  /*7bb0*/  SYNCS.PHASECHK.TRANS64.TRYWAIT P0, [R0+URZ], R2 ;  /* 0x00000002000075a7 */ /* 0x0022e400080011ff */
[----:B---3--:R-:W-:Y:S05]  /*7bc0*/  @!P0 NANOSLEEP.SYNCS 0x989680 ;  /* 0x009896800000895d */ /* 0x008fea0003900000 */
[----:B------:R-:W3:Y:S02]  /*7bd0*/  @!P0 SYNCS.PHASECHK.TRANS64 P0, [R0+URZ], R2 ;  /* 0x00000002000085a7 */ /* 0x000ee400080010ff */
[----:B---3--:R-:W-:Y:S05]  /*7be0*/  @!P0 BRA `(.L_x_147) ;  /* 0xfffffffc00f08947 */ /* 0x008fea000383ffff */
[----:B------:R-:W-:Y:S05]  /*7bf0*/  BRA `(.L_x_148) ;  /* 0xffffffc800a87947 */ /* 0x000fea000383ffff */
.L_x_79:
[----:B--2---:R2:W4:Y:S02]  /*7c00*/  SYNCS.PHASECHK.TRANS64.TRYWAIT P0, [R0+URZ+0x70], R2 ;  /* 0x00007002000075a7 */ /* 0x00452400080011ff */
[----:B----4-:R-:W-:Y:S05]  /*7c10*/  @!P0 NANOSLEEP.SYNCS 0x989680 ;  /* 0x009896800000895d */ /* 0x010fea0003900000 */
[----:B------:R-:W4:Y:S02]  /*7c20*/  @!P0 SYNCS.PHASECHK.TRANS64 P0, [R0+URZ+0x70], R2 ;  /* 0x00007002000085a7 */ /* 0x000f2400080010ff */
[----:B----4-:R-:W-:Y:S05]  /*7c30*/  @!P0 BRA `(.L_x_79) ;  /* 0xfffffffc00f08947 */ /* 0x010fea000383ffff */
[----:B------:R-:W-:Y:S05]  /*7c40*/  BRA `(.L_x_149) ;  /* 0xffffffcc008c7947 */ /* 0x000fea000383ffff */
.L_x_89:
[----:B-1----:R1:W3:Y:S02]  /*7c50*/  SYNCS.PHASECHK.TRANS64.TRYWAIT P1, [R0+URZ+0x30], R3 ;  /* 0x00003003000075a7 */ /* 0x0022e400080211ff */
[----:B---3--:R-:W-:Y:S05]  /*7c60*/  @!P1 NANOSLEEP.SYNCS 0x989680 ;  /* 0x009896800000995d */ /* 0x008fea0003900000 */
[----:B------:R-:W3:Y:S02]  /*7c70*/  @!P1 SYNCS.PHASECHK.TRANS64 P1, [R0+URZ+0x30], R3 ;  /* 0x00003003000095a7 */ /* 0x000ee400080210ff */
[----:B---3--:R-:W-:Y:S05]  /*7c80*/  @!P1 BRA `(.L_x_89) ;  /* 0xfffffffc00f09947 */ /* 0x008fea000383ffff */
[----:B------:R-:W-:Y:S05]  /*7c90*/  BRA `(.L_x_88) ;  /* 0xffffffd800bc7947 */ /* 0x000fea000383ffff */
.L_x_91:
[----:B-1----:R1:W4:Y:S02]  /*7ca0*/  SYNCS.PHASECHK.TRANS64.TRYWAIT P0, [R73+URZ+0x90], R2 ;  /* 0x00009002490075a7 */ /* 0x00232400080011ff */
[----:B----4-:R-:W-:Y:S05]  /*7cb0*/  @!P0 NANOSLEEP.SYNCS 0x989680 ;  /* 0x009896800000895d */ /* 0x010fea0003900000 */
[----:B------:R-:W4:Y:S02]  /*7cc0*/  @!P0 SYNCS.PHASECHK.TRANS64 P0, [R73+URZ+0x90], R2 ;  /* 0x00009002490085a7 */ /* 0x000f2400080010ff */
[----:B----4-:R-:W-:Y:S05]  /*7cd0*/  @!P0 BRA `(.L_x_91) ;  /* 0xfffffffc00f08947 */ /* 0x010fea000383ffff */
[----:B------:R-:W-:Y:S05]  /*7ce0*/  BRA `(.L_x_90) ;  /* 0xffffffd800f47947 */ /* 0x000fea000383ffff */
.L_x_102:
[----:B--2---:R2:W4:Y:S02]  /*7cf0*/  SYNCS.PHASECHK.TRANS64.TRYWAIT P0, [R2+URZ+0x30], R107 ;  /* 0x0000306b020075a7 */ /* 0x00452400080011ff */
[----:B----4-:R-:W-:Y:S05]  /*7d00*/  @!P0 NANOSLEEP.SYNCS 0x989680 ;  /* 0x009896800000895d */ /* 0x010fea0003900000 */
[----:B------:R-:W4:Y:S02]  /*7d10*/  @!P0 SYNCS.PHASECHK.TRANS64 P0, [R2+URZ+0x30], R107 ;  /* 0x0000306b020085a7 */ /* 0x000f2400080010ff */
[----:B----4-:R-:W-:Y:S05]  /*7d20*/  @!P0 BRA `(.L_x_102) ;  /* 0xfffffffc00f08947 */ /* 0x010fea000383ffff */
[----:B------:R-:W-:Y:S05]  /*7d30*/  BRA `(.L_x_101) ;  /* 0xffffffe400dc7947 */ /* 0x000fea000383ffff */
        .weak           $__internal_0_$__cuda_sm10x_tcgen05_guardrail_trap_col_being_dealloced_not_returned_by_alloc
        .type           $__internal_0_$__cuda_sm10x_tcgen05_guardrail_trap_col_being_dealloced_not_returned_by_alloc,@function
        .size           $__internal_0_$__cuda_sm10x_tcgen05_guardrail_trap_col_being_dealloced_not_returned_by_alloc,($__internal_1_$__cuda_sm10x_tcgen05_guardrail_trap_phase_invalid_during_alloc - $__internal_0_$__cuda_sm10x_tcgen05_guardrail_trap_col_being_dealloced_not_returned_by_alloc)
$__internal_0_$__cuda_sm10x_tcgen05_guardrail_trap_col_being_dealloced_not_returned_by_alloc:
[----:B------:R-:W-:Y:S05]  /*7d40*/  BPT.TRAP 0x1 ;  /* 0x000000040000795c */ /* 0x000fea0000300000 */
[----:B------:R-:W-:-:S04]  /*7d50*/  HFMA2 R3, -RZ, RZ, 0, 0 ;  /* 0x00000000ff037431 */ /* 0x000fc800000001ff */
[----:B------:R-:W-:Y:S05]  /*7d60*/  RET.REL.NODEC R2 `(_ZN7cutlass13device_kernelINS_4gemm6kernel13GemmUniversalIN4cute5tupleIJiiiiEEENS1_10collective13CollectiveMmaINS1_35MainloopSm100TmaUmmaWarpSpecializedILi3ELi2ELi4ENS5_IJNS4_1CILi1EEESB_SB_EEEEENS5_IJNSA_ILi128EEENSA_ILi64EEESF_EEENS_6half_tENS5_IJlSB_lEEESH_SI_NS4_8TiledMMAINS4_8MMA_AtomIJNS4_20SM100_MMA_F16BF16_SSISH_SH_fLi128ELi64ELNS4_4UMMA5MajorE0ELSN_0ELNSM_7ScaleInE0ELSO_0EEEEEENS4_6LayoutISC_NS5_IJNSA_ILi0EEESS_SS_EEEEENS5_IJNS4_10UnderscoreESV_SV_EEEEENS4_13SM90_TMA_LOADENS4_14ComposedLayoutINS4_7SwizzleILi3ELi4ELi3EEENS4_18smem_ptr_flag_bitsILi16EEENSR_INS5_IJNSA_ILi8EEESF_EEENS5_IJSF_SB_EEEEEEEvNS4_8identityESY_S18_vS19_EENS_8epilogue10collective18CollectiveEpilogueINS1B_23Sm100TmaWarpSpecializedILi3ELi2ELi32ELb1ELb0EEEJSG_NS5_IJNSR_ISE_SB_EENSR_INSA_ILi32EEESB_EEEEESH_SI_SH_SI_NS1B_6fusion15FusionCallbacksIS1F_NS1K_17LinearCombinationISH_fSH_fLNS_15FloatRoundStyleE2EEESG_S1J_JEEENS4_5SM1004TMEM4LOAD26SM100_TMEM_LOAD_32dp32b32xESY_NSZ_INS10_ILi2ELi4ELi3EEES13_NSR_INS5_IJS14_S1H_EEENS5_IJS1H_SB_EEEEEEENS4_39AutoVectorizingCopyWithAssumedAlignmentILi128EEENS4_14SM90_TMA_STOREES1Y_S20_S20_EEEvvEEEEvNT_6ParamsE) ;  /* 0xffffff8002a47950 */ /* 0x000fea0003c3ffff */
        .weak           $__internal_1_$__cuda_sm10x_tcgen05_guardrail_trap_phase_invalid_during_alloc
        .type           $__internal_1_$__cuda_sm10x_tcgen05_guardrail_trap_phase_invalid_during_alloc,@function
        .size           $__internal_1_$__cuda_sm10x_tcgen05_guardrail_trap_phase_invalid_during_alloc,($__internal_2_$__cuda_sm10x_tcgen05_guardrail_trap_unallocated_columns_being_dealloced - $__internal_1_$__cuda_sm10x_tcgen05_guardrail_trap_phase_invalid_during_alloc)
$__internal_1_$__cuda_sm10x_tcgen05_guardrail_trap_phase_invalid_during_alloc:
[----:B------:R-:W-:Y:S05]  /*7d70*/  BPT.TRAP 0x1 ;  /* 0x000000040000795c */ /* 0x000fea0000300000 */
[----:B------:R-:W-:-:S04]  /*7d80*/  MOV R3, 0x0 ;  /* 0x0000000000037802 */ /* 0x000fc80000000f00 */
[----:B------:R-:W-:Y:S05]  /*7d90*/  RET.REL.NODEC R2 `(_ZN7cutlass13device_kernelINS_4gemm6kernel13GemmUniversalIN4cute5tupleIJiiiiEEENS1_10collective13CollectiveMmaINS1_35MainloopSm100TmaUmmaWarpSpecializedILi3ELi2ELi4ENS5_IJNS4_1CILi1EEESB_SB_EEEEENS5_IJNSA_ILi128EEENSA_ILi64EEESF_EEENS_6half_tENS5_IJlSB_lEEESH_SI_NS4_8TiledMMAINS4_8MMA_AtomIJNS4_20SM100_MMA_F16BF16_SSISH_SH_fLi128ELi64ELNS4_4UMMA5MajorE0ELSN_0ELNSM_7ScaleInE0ELSO_0EEEEEENS4_6LayoutISC_NS5_IJNSA_ILi0EEESS_SS_EEEEENS5_IJNS4_10UnderscoreESV_SV_EEEEENS4_13SM90_TMA_LOADENS4_14ComposedLayoutINS4_7SwizzleILi3ELi4ELi3EEENS4_18smem_ptr_flag_bitsILi16EEENSR_INS5_IJNSA_ILi8EEESF_EEENS5_IJSF_SB_EEEEEEEvNS4_8identityESY_S18_vS19_EENS_8epilogue10collective18CollectiveEpilogueINS1B_23Sm100TmaWarpSpecializedILi3ELi2ELi32ELb1ELb0EEEJSG_NS5_IJNSR_ISE_SB_EENSR_INSA_ILi32EEESB_EEEEESH_SI_SH_SI_NS1B_6fusion15FusionCallbacksIS1F_NS1K_17LinearCombinationISH_fSH_fLNS_15FloatRoundStyleE2EEESG_S1J_JEEENS4_5SM1004TMEM4LOAD26SM100_TMEM_LOAD_32dp32b32xESY_NSZ_INS10_ILi2ELi4ELi3EEES13_NSR_INS5_IJS14_S1H_EEENS5_IJS1H_SB_EEEEEEENS4_39AutoVectorizingCopyWithAssumedAlignmentILi128EEENS4_14SM90_TMA_STOREES1Y_S20_S20_EEEvvEEEEvNT_6ParamsE) ;  /* 0xffffff8002987950 */ /* 0x000fea0003c3ffff */
        .weak           $__internal_2_$__cuda_sm10x_tcgen05_guardrail_trap_unallocated_columns_being_dealloced
        .type           $__internal_2_$__cuda_sm10x_tcgen05_guardrail_trap_unallocated_columns_being_dealloced,@function
        .size           $__internal_2_$__cuda_sm10x_tcgen05_guardrail_trap_unallocated_columns_being_dealloced,(.L_x_151 - $__internal_2_$__cuda_sm10x_tcgen05_guardrail_trap_unallocated_columns_being_dealloced)
$__internal_2_$__cuda_sm10x_tcgen05_guardrail_trap_unallocated_columns_being_dealloced:
[----:B------:R-:W-:Y:S05]  /*7da0*/  BPT.TRAP 0x1 ;  /* 0x000000040000795c */ /* 0x000fea0000300000 */
[----:B------:R-:W-:-:S04]  /*7db0*/  HFMA2 R3, -RZ, RZ, 0, 0 ;  /* 0x00000000ff037431 */ /* 0x000fc800000001ff */
[----:B------:R-:W-:Y:S05]  /*7dc0*/  RET.REL.NODEC R2 `(_ZN7cutlass13device_kernelINS_4gemm6kernel13GemmUniversalIN4cute5tupleIJiiiiEEENS1_10collective13CollectiveMmaINS1_35MainloopSm100TmaUmmaWarpSpecializedILi3ELi2ELi4ENS5_IJNS4_1CILi1EEESB_SB_EEEEENS5_IJNSA_ILi128EEENSA_ILi64EEESF_EEENS_6half_tENS5_IJlSB_lEEESH_SI_NS4_8TiledMMAINS4_8MMA_AtomIJNS4_20SM100_MMA_F16BF16_SSISH_SH_fLi128ELi64ELNS4_4UMMA5MajorE0ELSN_0ELNSM_7ScaleInE0ELSO_0EEEEEENS4_6LayoutISC_NS5_IJNSA_ILi0EEESS_SS_EEEEENS5_IJNS4_10UnderscoreESV_SV_EEEEENS4_13SM90_TMA_LOADENS4_14ComposedLayoutINS4_7SwizzleILi3ELi4ELi3EEENS4_18smem_ptr_flag_bitsILi16EEENSR_INS5_IJNSA_ILi8EEESF_EEENS5_IJSF_SB_EEEEEEEvNS4_8identityESY_S18_vS19_EENS_8epilogue10collective18CollectiveEpilogueINS1B_23Sm100TmaWarpSpecializedILi3ELi2ELi32ELb1ELb0EEEJSG_NS5_IJNSR_ISE_SB_EENSR_INSA_ILi32EEESB_EEEEESH_SI_SH_SI_NS1B_6fusion15FusionCallbacksIS1F_NS1K_17LinearCombinationISH_fSH_fLNS_15FloatRoundStyleE2EEESG_S1J_JEEENS4_5SM1004TMEM4LOAD26SM100_TMEM_LOAD_32dp32b32xESY_NSZ_INS10_ILi2ELi4ELi3EEES13_NSR_INS5_IJS14_S1H_EEENS5_IJS1H_SB_EEEEEEENS4_39AutoVectorizingCopyWithAssumedAlignmentILi128EEENS4_14SM90_TMA_STOREES1Y_S20_S20_EEEvvEEEEvNT_6ParamsE) ;  /* 0xffffff80028c7950 */ /* 0x000fea0003c3ffff */
.L_x_150:
[----:B------:R-:W-:-:S00]  /*7dd0*/  BRA `(.L_x_150) ;  /* 0xfffffffc00fc7947 */ /* 0x000fc0000383ffff */
[----:B------:R-:W-:-:S00]  /*7de0*/  NOP ;  /* 0x0000000000007918 */ /* 0x000fc00000000000 */
        /* <DEDUP_REMOVED lines=9> */
.L_x_151:


//--------------------- .nv.global.init           --------------------------
	.section	.nv.global.init,"aw",@progbits
.nv.global.init:
	.type		$str$27,@object
	.size		$str$27,($str$28 - $str$27)
$str$27:
        /*0000*/ 	.byte	0x28, 0x61, 0x64, 0x64, 0x72, 0x65, 0x73, 0x73, 0x20, 0x26, 0x20, 0x6d, 0x61, 0x73, 0x6b, 0x29
        /*0010*/ 	.byte	0x20, 0x3d, 0x3d, 0x20, 0x30, 0x00
	.type		$str$28,@object
	.size		$str$28,($str$26 - $str$28)
$str$28:
        /*0016*/ 	.byte	0x2f, 0x74, 0x6d, 0x70, 0x2f, 0x63, 0x75, 0x74, 0x6c, 0x61, 0x73, 0x73, 0x5f, 0x73, 0x77, 0x65
        /*0026*/ 	.byte	0x65, 0x70, 0x5f, 0x73, 0x72, 0x63, 0x2f, 0x69, 0x6e, 0x63, 0x6c, 0x75, 0x64, 0x65, 0x2f, 0x63
        /*0036*/ 	.byte	0x75, 0x74, 0x65, 0x2f, 0x70, 0x6f, 0x69, 0x6e, 0x74, 0x65, 0x72, 0x5f, 0x66, 0x6c, 0x61, 0x67
        /*0046*/ 	.byte	0x67, 0x65, 0x64, 0x2e, 0x68, 0x70, 0x70, 0x00
	.type		$str$26,@object
	.size		$str$26,($str$25 - $str$26)
$str$26:
        /*004e*/ 	.byte	0x2f, 0x74, 0x6d, 0x70, 0x2f, 0x63, 0x75, 0x74, 0x6c, 0x61, 0x73, 0x73, 0x5f, 0x73, 0x77, 0x65
        /*005e*/ 	.byte	0x65, 0x70, 0x5f, 0x73, 0x72, 0x63, 0x2f, 0x69, 0x6e, 0x63, 0x6c, 0x75, 0x64, 0x65, 0x2f, 0x63
        /*006e*/ 	.byte	0x75, 0x74, 0x65, 0x2f, 0x61, 0x74, 0x6f, 0x6d, 0x2f, 0x63, 0x6f, 0x70, 0x79, 0x5f, 0x74, 0x72
        /*007e*/ 	.byte	0x61, 0x69, 0x74, 0x73, 0x5f, 0x73, 0x6d, 0x31, 0x30, 0x30, 0x2e, 0x68, 0x70, 0x70, 0x00
	.type		$str$25,@object
	.size		$str$25,(__unnamed_1 - $str$25)
$str$25:
        /*008d*/ 	.byte	0x28, 0x28, 0x75, 0x69, 0x6e, 0x74, 0x33, 0x32, 0x5f, 0x74, 0x28, 0x74, 0x68, 0x72, 0x65, 0x61
        /*009d*/ 	.byte	0x64, 0x49, 0x64, 0x78, 0x2e, 0x78, 0x29, 0x20, 0x2f, 0x20, 0x33, 0x32, 0x29, 0x20, 0x25, 0x20
        /*00ad*/ 	.byte	0x34, 0x29, 0x20, 0x3d, 0x3d, 0x20, 0x28, 0x28, 0x28, 0x74, 0x6d, 0x65, 0x6d, 0x5f, 0x61, 0x64
        /*00bd*/ 	.byte	0x64, 0x72, 0x20, 0x3e, 0x3e, 0x20, 0x31, 0x36, 0x29, 0x20, 0x2f, 0x20, 0x33, 0x32, 0x29, 0x20
        /*00cd*/ 	.byte	0x25, 0x20, 0x34, 0x29, 0x00
	.type		__unnamed_1,@object
	.size		__unnamed_1,(__unnamed_2 - __unnamed_1)
__unnamed_1:
        /*00d2*/ 	.byte	0x61, 0x75, 0x74, 0x6f, 0x20, 0x63, 0x75, 0x74, 0x65, 0x3a, 0x3a, 0x61, 0x73, 0x5f, 0x70, 0x6f
        /* <DEDUP_REMOVED lines=24> */
        /*0262*/ 	.byte	0x3e, 0x3e, 0x3e, 0x3e, 0x5d, 0x00
	.type		__unnamed_2,@object
	.size		__unnamed_2,(.L_2 - __unnamed_2)
__unnamed_2:
        /* <DEDUP_REMOVED lines=42> */
        /*0508*/ 	.byte	0x3e, 0x3e, 0x5d, 0x00
.L_2:


//--------------------- .nv.shared._ZN7cutlass13device_kernelINS_4gemm6kernel13GemmUniversalIN4cute5tupleIJiiiiEEENS1_10collective13CollectiveMmaINS1_35MainloopSm100TmaUmmaWarpSpecializedILi3ELi2ELi4ENS5_IJNS4_1CILi1EEESB_SB_EEEEENS5_IJNSA_ILi128EEENSA_ILi64EEESF_EEENS_6half_tENS5_IJlSB_lEEESH_SI_NS4_8TiledMMAINS4_8MMA_AtomIJNS4_20SM100_MMA_F16BF16_SSISH_SH_fLi128ELi64ELNS4_4UMMA5MajorE0ELSN_0ELNSM_7ScaleInE0ELSO_0EEEEEENS4_6LayoutISC_NS5_IJNSA_ILi0EEESS_SS_EEEEENS5_IJNS4_10UnderscoreESV_SV_EEEEENS4_13SM90_TMA_LOADENS4_14ComposedLayoutINS4_7SwizzleILi3ELi4ELi3EEENS4_18smem_ptr_flag_bitsILi16EEENSR_INS5_IJNSA_ILi8EEESF_EEENS5_IJSF_SB_EEEEEEEvNS4_8identityESY_S18_vS19_EENS_8epilogue10collective18CollectiveEpilogueINS1B_23Sm100TmaWarpSpecializedILi3ELi2ELi32ELb1ELb0EEEJSG_NS5_IJNSR_ISE_SB_EENSR_INSA_ILi32EEESB_EEEEESH_SI_SH_SI_NS1B_6fusion15FusionCallbacksIS1F_NS1K_17LinearCombinationISH_fSH_fLNS_15FloatRoundStyleE2EEESG_S1J_JEEENS4_5SM1004TMEM4LOAD26SM100_TMEM_LOAD_32dp32b32xESY_NSZ_INS10_ILi2ELi4ELi3EEES13_NSR_INS5_IJS14_S1H_EEENS5_IJS1H_SB_EEEEEEENS4_39AutoVectorizingCopyWithAssumedAlignmentILi128EEENS4_14SM90_TMA_STOREES1Y_S20_S20_EEEvvEEEEvNT_6ParamsE --------------------------
	.section	.nv.shared._ZN7cutlass13device_kernelINS_4gemm6kernel13GemmUniversalIN4cute5tupleIJiiiiEEENS1_10collective13CollectiveMmaINS1_35MainloopSm100TmaUmmaWarpSpecializedILi3ELi2ELi4ENS5_IJNS4_1CILi1EEESB_SB_EEEEENS5_IJNSA_ILi128EEENSA_ILi64EEESF_EEENS_6half_tENS5_IJlSB_lEEESH_SI_NS4_8TiledMMAINS4_8MMA_AtomIJNS4_20SM100_MMA_F16BF16_SSISH_SH_fLi128ELi64ELNS4_4UMMA5MajorE0ELSN_0ELNSM_7ScaleInE0ELSO_0EEEEEENS4_6LayoutISC_NS5_IJNSA_ILi0EEESS_SS_EEEEENS5_IJNS4_10UnderscoreESV_SV_EEEEENS4_13SM90_TMA_LOADENS4_14ComposedLayoutINS4_7SwizzleILi3ELi4ELi3EEENS4_18smem_ptr_flag_bitsILi16EEENSR_INS5_IJNSA_ILi8EEESF_EEENS5_IJSF_SB_EEEEEEEvNS4_8identityESY_S18_vS19_EENS_8epilogue10collective18CollectiveEpilogueINS1B_23Sm100TmaWarpSpecializedILi3ELi2ELi32ELb1ELb0EEEJSG_NS5_IJNSR_ISE_SB_EENSR_INSA_ILi32EEESB_EEEEESH_SI_SH_SI_NS1B_6fusion15FusionCallbacksIS1F_NS1K_17LinearCombinationISH_fSH_fLNS_15FloatRoundStyleE2EEESG_S1J_JEEENS4_5SM1004TMEM4LOAD26SM100_TMEM_LOAD_32dp32b32xESY_NSZ_INS10_ILi2ELi4ELi3EEES13_NSR_INS5_IJS14_S1H_EEENS5_IJS1H_SB_EEEEEEENS4_39AutoVectorizingCopyWithAssumedAlignmentILi128EEENS4_14SM90_TMA_STOREES1Y_S20_S20_EEEvvEEEEvNT_6ParamsE,"aw",@nobits
	.sectionflags	@""
	.align	16
	.zero		1024


//--------------------- .nv.shared.reserved.0     --------------------------
	.section	.nv.shared.reserved.0,"aw",@nobits
	.weak		__nv_reservedSMEM_offset_0_alias
	.size		__nv_reservedSMEM_offset_0_alias, 0, 64
	.other		__nv_reservedSMEM_offset_0_alias,@"STO_CUDA_RESERVED_SHARED STV_DEFAULT"
__nv_reservedSMEM_offset_0_alias:
	.zero		0
.nv.shared.reserved.0:
	.zero		64
	.weak		__nv_reservedSMEM_tcgen05_partition
	.type		__nv_reservedSMEM_tcgen05_partition,@object
	.size		__nv_reservedSMEM_tcgen05_partition,(.L_0 - __nv_reservedSMEM_tcgen05_partition)
__nv_reservedSMEM_tcgen05_partition:
	.zero		32
.L_0:


//--------------------- .nv.global                --------------------------
	.section	.nv.global,"aw",@nobits
.nv.global:
	.type		_ZN39_INTERNAL_2ca78806_4_k_cu_f9cb0c75_59764cute1_E,@object
	.size		_ZN39_INTERNAL_2ca78806_4_k_cu_f9cb0c75_59764cute1_E,(_ZN39_INTERNAL_2ca78806_4_k_cu_f9cb0c75_59764cuda3std3__45__cpo6cbeginE - _ZN39_INTERNAL_2ca78806_4_k_cu_f9cb0c75_59764cute1_E)
_ZN39_INTERNAL_2ca78806_4_k_cu_f9cb0c75_59764cute1_E:
	.zero		1
	.type		_ZN39_INTERNAL_2ca78806_4_k_cu_f9cb0c75_59764cuda3std3__45__cpo6cbeginE,@object
	.size		_ZN39_INTERNAL_2ca78806_4_k_cu_f9cb0c75_59764cuda3std3__45__cpo6cbeginE,(_ZN39_INTERNAL_2ca78806_4_k_cu_f9cb0c75_59764cuda3std3__48in_placeE - _ZN39_INTERNAL_2ca78806_4_k_cu_f9cb0c75_59764cuda3std3__45__cpo6cbeginE)
_ZN39_INTERNAL_2ca78806_4_k_cu_f9cb0c75_59764cuda3std3__45__cpo6cbeginE:
	.zero		1
	.type		_ZN39_INTERNAL_2ca78806_4_k_cu_f9cb0c75_59764cuda3std3__48in_placeE,@object
	.size		_ZN39_INTERNAL_2ca78806_4_k_cu_f9cb0c75_59764cuda3std3__48in_placeE,(_ZN39_INTERNAL_2ca78806_4_k_cu_f9cb0c75_59764cuda3std6ranges3__45__cpo9iter_moveE - _ZN39_INTERNAL_2ca78806_4_k_cu_f9cb0c75_59764cuda3std3__48in_placeE)
_ZN39_INTERNAL_2ca78806_4_k_cu_f9cb0c75_59764cuda3std3__48in_placeE:
	.zero		1
	.type		_ZN39_INTERNAL_2ca78806_4_k_cu_f9cb0c75_59764cuda3std6ranges3__45__cpo9iter_moveE,@object
	.size		_ZN39_INTERNAL_2ca78806_4_k_cu_f9cb0c75_59764cuda3std6ranges3__45__cpo9iter_moveE,(_ZN39_INTERNAL_2ca78806_4_k_cu_f9cb0c75_59764cuda3std3__45__cpo5beginE - _ZN39_INTERNAL_2ca78806_4_k_cu_f9cb0c75_59764cuda3std6ranges3__45__cpo9iter_moveE)
_ZN39_INTERNAL_2ca78806_4_k_cu_f9cb0c75_59764cuda3std6ranges3__45__cpo9iter_moveE:
	.zero		1
	.type		_ZN39_INTERNAL_2ca78806_4_k_cu_f9cb0c75_59764cuda3std3__45__cpo5beginE,@object
	.size		_ZN39_INTERNAL_2ca78806_4_k_cu_f9cb0c75_59764cuda3std3__45__cpo5beginE,(_ZN39_INTERNAL_2ca78806_4_k_cu_f9cb0c75_59764cuda3std3__441_GLOBAL__N__2ca78806_4_k_cu_f9cb0c75_59766ignoreE - _ZN39_INTERNAL_2ca78806_4_k_cu_f9cb0c75_59764cuda3std3__45__cpo5beginE)
_ZN39_INTERNAL_2ca78806_4_k_cu_f9cb0c75_59764cuda3std3__45__cpo5beginE:
	.zero		1
	.type		_ZN39_INTERNAL_2ca78806_4_k_cu_f9cb0c75_59764cuda3std3__441_GLOBAL__N__2ca78806_4_k_cu_f9cb0c75_59766ignoreE,@object
	.size		_ZN39_INTERNAL_2ca78806_4_k_cu_f9cb0c75_59764cuda3std3__441_GLOBAL__N__2ca78806_4_k_cu_f9cb0c75_59766ignoreE,(_ZN39_INTERNAL_2ca78806_4_k_cu_f9cb0c75_59764cute7productE - _ZN39_INTERNAL_2ca78806_4_k_cu_f9cb0c75_59764cuda3std3__441_GLOBAL__N__2ca78806_4_k_cu_f9cb0c75_59766ignoreE)
_ZN39_INTERNAL_2ca78806_4_k_cu_f9cb0c75_59764cuda3std3__441_GLOBAL__N__2ca78806_4_k_cu_f9cb0c75_59766ignoreE:
	.zero		1
	.type		_ZN39_INTERNAL_2ca78806_4_k_cu_f9cb0c75_59764cute7productE,@object
	.size		_ZN39_INTERNAL_2ca78806_4_k_cu_f9cb0c75_59764cute7productE,(_ZN39_INTERNAL_2ca78806_4_k_cu_f9cb0c75_59764cuda3std3__45__cpo3endE - _ZN39_INTERNAL_2ca78806_4_k_cu_f9cb0c75_59764cute7productE)
_ZN39_INTERNAL_2ca78806_4_k_cu_f9cb0c75_59764cute7productE:
	.zero		1
	.type		_ZN39_INTERNAL_2ca78806_4_k_cu_f9cb0c75_59764cuda3std3__45__cpo3endE,@object
	.size		_ZN39_INTERNAL_2ca78806_4_k_cu_f9cb0c75_59764cuda3std3__45__cpo3endE,(_ZN39_INTERNAL_2ca78806_4_k_cu_f9cb0c75_59764cuda3std3__419piecewise_constructE - _ZN39_INTERNAL_2ca78806_4_k_cu_f9cb0c75_59764cuda3std3__45__cpo3endE)
_ZN39_INTERNAL_2ca78806_4_k_cu_f9cb0c75_59764cuda3std3__45__cpo3endE:
	.zero		1
	.type		_ZN39_INTERNAL_2ca78806_4_k_cu_f9cb0c75_59764cuda3std3__419piecewise_constructE,@object
	.size		_ZN39_INTERNAL_2ca78806_4_k_cu_f9cb0c75_59764cuda3std3__419piecewise_constructE,(_ZN39_INTERNAL_2ca78806_4_k_cu_f9cb0c75_59764cuda3std3__45__cpo4cendE - _ZN39_INTERNAL_2ca78806_4_k_cu_f9cb0c75_59764cuda3std3__419piecewise_constructE)
_ZN39_INTERNAL_2ca78806_4_k_cu_f9cb0c75_59764cuda3std3__419piecewise_constructE:
	.zero		1
	.type		_ZN39_INTERNAL_2ca78806_4_k_cu_f9cb0c75_59764cuda3std3__45__cpo4cendE,@object
	.size		_ZN39_INTERNAL_2ca78806_4_k_cu_f9cb0c75_59764cuda3std3__45__cpo4cendE,(_ZN39_INTERNAL_2ca78806_4_k_cu_f9cb0c75_59764cuda3std6ranges3__45__cpo4swapE - _ZN39_INTERNAL_2ca78806_4_k_cu_f9cb0c75_59764cuda3std3__45__cpo4cendE)
_ZN39_INTERNAL_2ca78806_4_k_cu_f9cb0c75_59764cuda3std3__45__cpo4cendE:
	.zero		1
	.type		_ZN39_INTERNAL_2ca78806_4_k_cu_f9cb0c75_59764cuda3std6ranges3__45__cpo4swapE,@object
	.size		_ZN39_INTERNAL_2ca78806_4_k_cu_f9cb0c75_59764cuda3std6ranges3__45__cpo4swapE,(.L_10 - _ZN39_INTERNAL_2ca78806_4_k_cu_f9cb0c75_59764cuda3std6ranges3__45__cpo4swapE)
_ZN39_INTERNAL_2ca78806_4_k_cu_f9cb0c75_59764cuda3std6ranges3__45__cpo4swapE:
	.zero		1
.L_10:


//--------------------- .nv.constant0._ZN7cutlass13device_kernelINS_4gemm6kernel13GemmUniversalIN4cute5tupleIJiiiiEEENS1_10collective13CollectiveMmaINS1_35MainloopSm100TmaUmmaWarpSpecializedILi3ELi2ELi4ENS5_IJNS4_1CILi1EEESB_SB_EEEEENS5_IJNSA_ILi128EEENSA_ILi64EEESF_EEENS_6half_tENS5_IJlSB_lEEESH_SI_NS4_8TiledMMAINS4_8MMA_AtomIJNS4_20SM100_MMA_F16BF16_SSISH_SH_fLi128ELi64ELNS4_4UMMA5MajorE0ELSN_0ELNSM_7ScaleInE0ELSO_0EEEEEENS4_6LayoutISC_NS5_IJNSA_ILi0EEESS_SS_EEEEENS5_IJNS4_10UnderscoreESV_SV_EEEEENS4_13SM90_TMA_LOADENS4_14ComposedLayoutINS4_7SwizzleILi3ELi4ELi3EEENS4_18smem_ptr_flag_bitsILi16EEENSR_INS5_IJNSA_ILi8EEESF_EEENS5_IJSF_SB_EEEEEEEvNS4_8identityESY_S18_vS19_EENS_8epilogue10collective18CollectiveEpilogueINS1B_23Sm100TmaWarpSpecializedILi3ELi2ELi32ELb1ELb0EEEJSG_NS5_IJNSR_ISE_SB_EENSR_INSA_ILi32EEESB_EEEEESH_SI_SH_SI_NS1B_6fusion15FusionCallbacksIS1F_NS1K_17LinearCombinationISH_fSH_fLNS_15FloatRoundStyleE2EEESG_S1J_JEEENS4_5SM1004TMEM4LOAD26SM100_TMEM_LOAD_32dp32b32xESY_NSZ_INS10_ILi2ELi4ELi3EEES13_NSR_INS5_IJS14_S1H_EEENS5_IJS1H_SB_EEEEEEENS4_39AutoVectorizingCopyWithAssumedAlignmentILi128EEENS4_14SM90_TMA_STOREES1Y_S20_S20_EEEvvEEEEvNT_6ParamsE --------------------------
	.section	.nv.constant0._ZN7cutlass13device_kernelINS_4gemm6kernel13GemmUniversalIN4cute5tupleIJiiiiEEENS1_10collective13CollectiveMmaINS1_35MainloopSm100TmaUmmaWarpSpecializedILi3ELi2ELi4ENS5_IJNS4_1CILi1EEESB_SB_EEEEENS5_IJNSA_ILi128EEENSA_ILi64EEESF_EEENS_6half_tENS5_IJlSB_lEEESH_SI_NS4_8TiledMMAINS4_8MMA_AtomIJNS4_20SM100_MMA_F16BF16_SSISH_SH_fLi128ELi64ELNS4_4UMMA5MajorE0ELSN_0ELNSM_7ScaleInE0ELSO_0EEEEEENS4_6LayoutISC_NS5_IJNSA_ILi0EEESS_SS_EEEEENS5_IJNS4_10UnderscoreESV_SV_EEEEENS4_13SM90_TMA_LOADENS4_14ComposedLayoutINS4_7SwizzleILi3ELi4ELi3EEENS4_18smem_ptr_flag_bitsILi16EEENSR_INS5_IJNSA_ILi8EEESF_EEENS5_IJSF_SB_EEEEEEEvNS4_8identityESY_S18_vS19_EENS_8epilogue10collective18CollectiveEpilogueINS1B_23Sm100TmaWarpSpecializedILi3ELi2ELi32ELb1ELb0EEEJSG_NS5_IJNSR_ISE_SB_EENSR_INSA_ILi32EEESB_EEEEESH_SI_SH_SI_NS1B_6fusion15FusionCallbacksIS1F_NS1K_17LinearCombinationISH_fSH_fLNS_15FloatRoundStyleE2EEESG_S1J_JEEENS4_5SM1004TMEM4LOAD26SM100_TMEM_LOAD_32dp32b32xESY_NSZ_INS10_ILi2ELi4ELi3EEES13_NSR_INS5_IJS14_S1H_EEENS5_IJS1H_SB_EEEEEEENS4_39AutoVectorizingCopyWithAssumedAlignmentILi128EEENS4_14SM90_TMA_STOREES1Y_S20_S20_EEEvvEEEEvNT_6ParamsE,"a",@progbits
	.sectionflags	@""
	.align	4
.nv.constant0._ZN7cutlass13device_kernelINS_4gemm6kernel13GemmUniversalIN4cute5tupleIJiiiiEEENS1_10collective13CollectiveMmaINS1_35MainloopSm100TmaUmmaWarpSpecializedILi3ELi2ELi4ENS5_IJNS4_1CILi1EEESB_SB_EEEEENS5_IJNSA_ILi128EEENSA_ILi64EEESF_EEENS_6half_tENS5_IJlSB_lEEESH_SI_NS4_8TiledMMAINS4_8MMA_AtomIJNS4_20SM100_MMA_F16BF16_SSISH_SH_fLi128ELi64ELNS4_4UMMA5MajorE0ELSN_0ELNSM_7ScaleInE0ELSO_0EEEEEENS4_6LayoutISC_NS5_IJNSA_ILi0EEESS_SS_EEEEENS5_IJNS4_10UnderscoreESV_SV_EEEEENS4_13SM90_TMA_LOADENS4_14ComposedLayoutINS4_7SwizzleILi3ELi4ELi3EEENS4_18smem_ptr_flag_bitsILi16EEENSR_INS5_IJNSA_ILi8EEESF_EEENS5_IJSF_SB_EEEEEEEvNS4_8identityESY_S18_vS19_EENS_8epilogue10collective18CollectiveEpilogueINS1B_23Sm100TmaWarpSpecializedILi3ELi2ELi32ELb1ELb0EEEJSG_NS5_IJNSR_ISE_SB_EENSR_INSA_ILi32EEESB_EEEEESH_SI_SH_SI_NS1B_6fusion15FusionCallbacksIS1F_NS1K_17LinearCombinationISH_fSH_fLNS_15FloatRoundStyleE2EEESG_S1J_JEEENS4_5SM1004TMEM4LOAD26SM100_TMEM_LOAD_32dp32b32xESY_NSZ_INS10_ILi2ELi4ELi3EEES13_NSR_INS5_IJS14_S1H_EEENS5_IJS1H_SB_EEEEEEENS4_39AutoVectorizingCopyWithAssumedAlignmentILi128EEENS4_14SM90_TMA_STOREES1Y_S20_S20_EEEvvEEEEvNT_6ParamsE:
	.zero		2944


//--------------------- SYMBOLS --------------------------

	.type		.nv.reservedSmem.offset0,@object
	.size		.nv.reservedSmem.offset0,0x4
	.type		.nv.reservedSmem.cap,@object
	.size		.nv.reservedSmem.cap,0x4
	.type		__assertfail,@function
